	.target	sm_100a

	.elftype	@"ET_EXEC"


//--------------------- .note.nv.tkinfo           --------------------------
	.section	.note.nv.tkinfo,"",@"SHT_NOTE"
	.sectionflags	@"SHF_NOTE_NV_TKINFO"
	.tkinfo
        /*0018*/ 	.word	0x00000081
        /*0030*/ 	.string	""
        /*0030*/ 	.string	"ptxas-blackwell"
        /*0030*/ 	.string	"Cuda compilation tools, release 12.9, V12.9.86"
        /*0030*/ 	.string	"Build cuda_12.9.r12.9/compiler.36037853_0"
        /*0030*/ 	.string	"-v  -suppress-debug-info  -lineinfo  -arch sm_100a "



//--------------------- .note.nv.cuver            --------------------------
	.section	.note.nv.cuver,"",@"SHT_NOTE"
	.sectionflags	@"SHF_NOTE_NV_CUVER"
        /*0018*/ 	.short	0x0001
        /*001a*/ 	.short	0x0064
        /*001c*/ 	.short	0x0001
        /*001e*/ 	.short	0x0000
        /*0020*/ 	.short	0x0001
        /*0022*/ 	.short	0x0000


//--------------------- .nv.info                  --------------------------
	.section	.nv.info,"",@"SHT_CUDA_INFO"
	.align	4


	//----- nvinfo : EIATTR_REGCOUNT
	.align		4
        /*0000*/ 	.byte	0x04, 0x2f
        /*0002*/ 	.short	(.L_4 - .L_3)
	.align		4
.L_3:
        /*0004*/ 	.word	index@(gluon_mma)
        /*0008*/ 	.word	0x000000a8


	//----- nvinfo : EIATTR_FRAME_SIZE
	.align		4
.L_4:
        /*000c*/ 	.byte	0x04, 0x11
        /*000e*/ 	.short	(.L_6 - .L_5)
	.align		4
.L_5:
        /*0010*/ 	.word	index@($__internal_2_$__cuda_sm10x_tcgen05_guardrail_trap_unallocated_columns_being_dealloced)
        /*0014*/ 	.word	0x00000000


	//----- nvinfo : EIATTR_FRAME_SIZE
	.align		4
.L_6:
        /*0018*/ 	.byte	0x04, 0x11
        /*001a*/ 	.short	(.L_8 - .L_7)
	.align		4
.L_7:
        /*001c*/ 	.word	index@($__internal_1_$__cuda_sm10x_tcgen05_guardrail_trap_phase_invalid_during_alloc)
        /*0020*/ 	.word	0x00000000


	//----- nvinfo : EIATTR_FRAME_SIZE
	.align		4
.L_8:
        /*0024*/ 	.byte	0x04, 0x11
        /*0026*/ 	.short	(.L_10 - .L_9)
	.align		4
.L_9:
        /*0028*/ 	.word	index@($__internal_0_$__cuda_sm10x_tcgen05_guardrail_trap_col_being_dealloced_not_returned_by_alloc)
        /*002c*/ 	.word	0x00000000


	//----- nvinfo : EIATTR_FRAME_SIZE
	.align		4
.L_10:
        /*0030*/ 	.byte	0x04, 0x11
        /*0032*/ 	.short	(.L_12 - .L_11)
	.align		4
.L_11:
        /*0034*/ 	.word	index@(gluon_mma)
        /*0038*/ 	.word	0x00000000


	//----- nvinfo : EIATTR_MIN_STACK_SIZE
	.align		4
.L_12:
        /*003c*/ 	.byte	0x04, 0x12
        /*003e*/ 	.short	(.L_14 - .L_13)
	.align		4
.L_13:
        /*0040*/ 	.word	index@(gluon_mma)
        /*0044*/ 	.word	0x00000000
.L_14:


//--------------------- .nv.info.gluon_mma        --------------------------
	.section	.nv.info.gluon_mma,"",@"SHT_CUDA_INFO"
	.sectionflags	@""
	.align	4


	//----- nvinfo : EIATTR_CUDA_API_VERSION
	.align		4
        /*0000*/ 	.byte	0x04, 0x37
        /*0002*/ 	.short	(.L_16 - .L_15)
.L_15:
        /*0004*/ 	.word	0x00000081


	//----- nvinfo : EIATTR_KPARAM_INFO
	.align		4
.L_16:
        /*0008*/ 	.byte	0x04, 0x17
        /*000a*/ 	.short	(.L_18 - .L_17)
.L_17:
        /*000c*/ 	.word	0x00000000
        /*0010*/ 	.short	0x0004
        /*0012*/ 	.short	0x0020
        /*0014*/ 	.byte	0x00, 0xf4, 0x21, 0x00


	//----- nvinfo : EIATTR_KPARAM_INFO
	.align		4
.L_18:
        /*0018*/ 	.byte	0x04, 0x17
        /*001a*/ 	.short	(.L_20 - .L_19)
.L_19:
        /*001c*/ 	.word	0x00000000
        /*0020*/ 	.short	0x0003
        /*0022*/ 	.short	0x0018
        /*0024*/ 	.byte	0x00, 0xf4, 0x21, 0x00


	//----- nvinfo : EIATTR_KPARAM_INFO
	.align		4
.L_20:
        /*0028*/ 	.byte	0x04, 0x17
        /*002a*/ 	.short	(.L_22 - .L_21)
.L_21:
        /*002c*/ 	.word	0x00000000
        /*0030*/ 	.short	0x0002
        /*0032*/ 	.short	0x0010
        /*0034*/ 	.byte	0x00, 0xf4, 0x21, 0x00


	//----- nvinfo : EIATTR_KPARAM_INFO
	.align		4
.L_22:
        /*0038*/ 	.byte	0x04, 0x17
        /*003a*/ 	.short	(.L_24 - .L_23)
.L_23:
        /*003c*/ 	.word	0x00000000
        /*0040*/ 	.short	0x0001
        /*0042*/ 	.short	0x0008
        /*0044*/ 	.byte	0x00, 0xf4, 0x21, 0x00


	//----- nvinfo : EIATTR_KPARAM_INFO
	.align		4
.L_24:
        /*0048*/ 	.byte	0x04, 0x17
        /*004a*/ 	.short	(.L_26 - .L_25)
.L_25:
        /*004c*/ 	.word	0x00000000
        /*0050*/ 	.short	0x0000
        /*0052*/ 	.short	0x0000
        /*0054*/ 	.byte	0x00, 0xf4, 0x21, 0x00


	//----- nvinfo : EIATTR_AT_ENTRY_FRAGMENTS
	.align		4
.L_26:
        /*0058*/ 	.byte	0x04, 0x4f
        /*005a*/ 	.short	(.L_28 - .L_27)


	//   ....[0]....
.L_27:
        /*005c*/ 	.word	0x00000004


	//----- nvinfo : EIATTR_RESERVED_SMEM_USED
	.align		4
.L_28:
        /*0060*/ 	.byte	0x01, 0x41
	.zero		2


	//----- nvinfo : EIATTR_SPARSE_MMA_MASK
	.align		4
        /*0064*/ 	.byte	0x03, 0x50
        /*0066*/ 	.short	0x0000


	//----- nvinfo : EIATTR_TCGEN05_1CTA_USED
	.align		4
        /*0068*/ 	.byte	0x01, 0x51
	.zero		2


	//----- nvinfo : EIATTR_MAXREG_COUNT
	.align		4
        /*006c*/ 	.byte	0x03, 0x1b
        /*006e*/ 	.short	0x00ff


	//----- nvinfo : EIATTR_NUM_BARRIERS
	.align		4
        /*0070*/ 	.byte	0x02, 0x4c
        /*0072*/ 	.byte	0x01
	.zero		1


	//----- nvinfo : EIATTR_INT_WARP_WIDE_INSTR_OFFSETS
	.align		4
        /*0074*/ 	.byte	0x04, 0x31
        /*0076*/ 	.short	(.L_30 - .L_29)


	//   ....[0]....
.L_29:
        /*0078*/ 	.word	0x00002e50


	//   ....[1]....
        /*007c*/ 	.word	0x00002e90


	//   ....[2]....
        /*0080*/ 	.word	0x00003a70


	//   ....[3]....
        /*0084*/ 	.word	0x00003a80


	//   ....[4]....
        /*0088*/ 	.word	0x000051c0


	//   ....[5]....
        /*008c*/ 	.word	0x00005210


	//----- nvinfo : EIATTR_COOP_GROUP_MASK_REGIDS
	.align		4
.L_30:
        /*0090*/ 	.byte	0x04, 0x29
        /*0092*/ 	.short	(.L_32 - .L_31)


	//   ....[0]....
.L_31:
        /*0094*/ 	.word	0xffffffff


	//   ....[1]....
        /*0098*/ 	.word	0xffffffff


	//   ....[2]....
        /*009c*/ 	.word	0xffffffff


	//   ....[3]....
        /*00a0*/ 	.word	0xffffffff


	//----- nvinfo : EIATTR_COOP_GROUP_INSTR_OFFSETS
	.align		4
.L_32:
        /*00a4*/ 	.byte	0x04, 0x28
        /*00a6*/ 	.short	(.L_34 - .L_33)


	//   ....[0]....
.L_33:
        /*00a8*/ 	.word	0x00000050


	//   ....[1]....
        /*00ac*/ 	.word	0x00000310


	//   ....[2]....
        /*00b0*/ 	.word	0x00005050


	//   ....[3]....
        /*00b4*/ 	.word	0x000052c0


	//----- nvinfo : EIATTR_VRC_CTA_INIT_COUNT
	.align		4
.L_34:
        /*00b8*/ 	.byte	0x02, 0x4a
        /*00ba*/ 	.byte	0x80
	.zero		1


	//----- nvinfo : EIATTR_MBARRIER_INSTR_OFFSETS
	.align		4
        /*00bc*/ 	.byte	0x04, 0x39
        /*00be*/ 	.short	(.L_36 - .L_35)


	//   ....[0]....
.L_35:
        /*00c0*/ 	.word	0x00003660
        /*00c4*/ 	.word	0x000000ff
        /*00c8*/ 	.word	0x00014000
        /*00cc*/ 	.short	0x0100
        /*00ce*/ 	.byte	0x07
	.zero		1


	//   ....[1]....
        /*00d0*/ 	.word	0x00003af0
        /*00d4*/ 	.word	0x000000ff
        /*00d8*/ 	.word	0x00014000
        /*00dc*/ 	.short	0x010a
        /*00de*/ 	.byte	0x07
	.zero		1


	//   ....[2]....
        /*00e0*/ 	.word	0x00003c70
        /*00e4*/ 	.word	0x000000ff
        /*00e8*/ 	.word	0x00014000
        /*00ec*/ 	.short	0x0108
        /*00ee*/ 	.byte	0x07
	.zero		1


	//   ....[3]....
        /*00f0*/ 	.word	0x000052e0
        /*00f4*/ 	.word	0x000000ff
        /*00f8*/ 	.word	0x00014000
        /*00fc*/ 	.short	0x010a
        /*00fe*/ 	.byte	0x07
	.zero		1


	//----- nvinfo : EIATTR_NUM_MBARRIERS
	.align		4
.L_36:
        /*0100*/ 	.byte	0x03, 0x38
        /*0102*/ 	.short	0x0001


	//----- nvinfo : EIATTR_EXIT_INSTR_OFFSETS
	.align		4
        /*0104*/ 	.byte	0x04, 0x1c
        /*0106*/ 	.short	(.L_38 - .L_37)


	//   ....[0]....
.L_37:
        /*0108*/ 	.word	0x000052d0


	//----- nvinfo : EIATTR_REQNTID
	.align		4
.L_38:
        /*010c*/ 	.byte	0x04, 0x10
        /*010e*/ 	.short	(.L_40 - .L_39)
.L_39:
        /*0110*/ 	.word	0x00000080
        /*0114*/ 	.word	0x00000001
        /*0118*/ 	.word	0x00000001


	//----- nvinfo : EIATTR_CRS_STACK_SIZE
	.align		4
.L_40:
        /*011c*/ 	.byte	0x04, 0x1e
        /*011e*/ 	.short	(.L_42 - .L_41)
.L_41:
        /*0120*/ 	.word	0x00000000


	//----- nvinfo : EIATTR_CBANK_PARAM_SIZE
	.align		4
.L_42:
        /*0124*/ 	.byte	0x03, 0x19
        /*0126*/ 	.short	0x0028


	//----- nvinfo : EIATTR_PARAM_CBANK
	.align		4
        /*0128*/ 	.byte	0x04, 0x0a
        /*012a*/ 	.short	(.L_44 - .L_43)
	.align		4
.L_43:
        /*012c*/ 	.word	index@(.nv.constant0.gluon_mma)
        /*0130*/ 	.short	0x0380
        /*0132*/ 	.short	0x0028


	//----- nvinfo : EIATTR_SW_WAR
	.align		4
.L_44:
        /*0134*/ 	.byte	0x04, 0x36
        /*0136*/ 	.short	(.L_46 - .L_45)
.L_45:
        /*0138*/ 	.word	0x00000008
.L_46:


//--------------------- .nv.compat                --------------------------
	.section	.nv.compat,"",@"SHT_CUDA_COMPAT_INFO"
	.align	4
        /*0000*/ 	.byte	0x02, 0x02, 0x02, 0x00, 0x02, 0x05, 0x05, 0x00, 0x02, 0x03, 0x00, 0x00, 0x02, 0x06, 0x01, 0x00


//--------------------- .nv.callgraph             --------------------------
	.section	.nv.callgraph,"",@"SHT_CUDA_CALLGRAPH"
	.align	4
	.sectionentsize	8
	.align		4
        /*0000*/ 	.word	0x00000000
	.align		4
        /*0004*/ 	.word	0xffffffff
	.align		4
        /*0008*/ 	.word	0x00000000
	.align		4
        /*000c*/ 	.word	0xfffffffe
	.align		4
        /*0010*/ 	.word	0x00000000
	.align		4
        /*0014*/ 	.word	0xfffffffd
	.align		4
        /*0018*/ 	.word	0x00000000
	.align		4
        /*001c*/ 	.word	0xfffffffc


//--------------------- .text.gluon_mma           --------------------------
	.section	.text.gluon_mma,"ax",@progbits
	.align	128
        .global         gluon_mma
        .type           gluon_mma,@function
        .size           gluon_mma,(.L_x_15 - gluon_mma)
        .other          gluon_mma,@"STO_CUDA_ENTRY STV_DEFAULT"
gluon_mma:
.text.gluon_mma:
[----:B------:R-:W0:Y:S01]  /*0000*/  LDC R1, c[0x0][0x37c] ;  /* 0x0000df00ff017b82 */ /* 0x000e220000000800 */
[----:B------:R-:W1:Y:S02]  /*0010*/  S2R R135, SR_TID.X ;  /* 0x0000000000877919 */ /* 0x000e640000002100 */
[----:B-1----:R-:W-:-:S13]  /*0020*/  ISETP.GE.U32.AND P1, PT, R135, 0x20, PT ;  /* 0x000000208700780c */ /* 0x002fda0003f26070 */
[----:B------:R-:W-:Y:S05]  /*0030*/  @P1 BRA `(.L_x_0) ;  /* 0x0000000000b81947 */ /* 0x000fea0003800000 */
[----:B------:R-:W1:Y:S01]  /*0040*/  S2UR UR6, SR_CgaCtaId ;  /* 0x00000000000679c3 */ /* 0x000e620000008800 */
[----:B------:R-:W-:Y:S01]  /*0050*/  NOP ;  /* 0x0000000000007918 */ /* 0x000fe20000000000 */
[----:B------:R-:W-:Y:S02]  /*0060*/  UMOV UR4, 0x40 ;  /* 0x0000004000047882 */ /* 0x000fe40000000000 */
[----:B-1----:R-:W-:-:S09]  /*0070*/  ULEA UR4, UR6, UR4, 0x18 ;  /* 0x0000000406047291 */ /* 0x002fd2000f8ec0ff */
[----:B------:R-:W1:Y:S01]  /*0080*/  LDS.U8 R0, [UR4] ;  /* 0x00000004ff007984 */ /* 0x000e620008000000 */
[----:B------:R-:W-:Y:S02]  /*0090*/  UMOV UR4, 0x400 ;  /* 0x0000040000047882 */ /* 0x000fe40000000000 */
[----:B------:R-:W-:Y:S01]  /*00a0*/  ULEA UR4, UR6, UR4, 0x18 ;  /* 0x0000000406047291 */ /* 0x000fe2000f8ec0ff */
[----:B-1----:R-:W-:-:S13]  /*00b0*/  ISETP.NE.AND P0, PT, R0, RZ, PT ;  /* 0x000000ff0000720c */ /* 0x002fda0003f05270 */
[----:B------:R-:W-:Y:S05]  /*00c0*/  @P0 BRA `(.L_x_1) ;  /* 0x00000000007c0947 */ /* 0x000fea0003800000 */
[----:B------:R-:W-:-:S13]  /*00d0*/  ELECT P0, URZ, PT ;  /* 0x0000000000ff782f */ /* 0x000fda0003800000 */
[----:B------:R-:W-:Y:S05]  /*00e0*/  @!P0 BRA `(.L_x_2) ;  /* 0x0000000000848947 */ /* 0x000fea0003800000 */
[----:B------:R-:W-:Y:S01]  /*00f0*/  UMOV UR5, 0x8 ;  /* 0x0000000800057882 */ /* 0x000fe20000000000 */
[----:B------:R-:W-:Y:S02]  /*0100*/  IMAD.MOV.U32 R4, RZ, RZ, 0x1 ;  /* 0x00000001ff047424 */ /* 0x000fe400078e00ff */
[----:B------:R-:W-:Y:S02]  /*0110*/  IMAD.MOV.U32 R5, RZ, RZ, 0xff ;  /* 0x000000ffff057424 */ /* 0x000fe400078e00ff */
[----:B------:R-:W-:Y:S04]  /*0120*/  DEPBAR.LE SB1, 0x36 ;  /* 0x00009d800000791a */ /* 0x000fe80000000000 */
[----:B------:R-:W1:Y:S02]  /*0130*/  UTCATOMSWS.FIND_AND_SET.ALIGN UP0, UR5, UR5 ;  /* 0x00000005000575e3 */ /* 0x000e640008000800 */
[----:B-1----:R-:W-:-:S04]  /*0140*/  PLOP3.LUT P0, PT, PT, PT, UP0, 0x80, 0x8 ;  /* 0x000000000008781c */ /* 0x002fc80003f0f008 */
[----:B------:R-:W-:-:S04]  /*0150*/  SEL R0, RZ, 0xffffffff, !P0 ;  /* 0xffffffffff007807 */ /* 0x000fc80004000000 */
[----:B------:R-:W-:Y:S01]  /*0160*/  ISETP.NE.AND P0, PT, R0, RZ, PT ;  /* 0x000000ff0000720c */ /* 0x000fe20003f05270 */
[----:B------:R-:W-:-:S12]  /*0170*/  IMAD.U32 R0, RZ, RZ, UR5 ;  /* 0x00000005ff007e24 */ /* 0x000fd8000f8e00ff */
[----:B------:R-:W-:Y:S05]  /*0180*/  @P0 BRA `(.L_x_3) ;  /* 0x0000000000240947 */ /* 0x000fea0003800000 */
.L_x_4:
[----:B------:R-:W-:Y:S05]  /*0190*/  NANOSLEEP 0x64 ;  /* 0x000000640000795d */ /* 0x000fea0003800000 */
[----:B------:R-:W-:-:S05]  /*01a0*/  UMOV UR5, 0x8 ;  /* 0x0000000800057882 */ /* 0x000fca0000000000 */
[----:B------:R-:W-:Y:S04]  /*01b0*/  DEPBAR.LE SB1, 0x36 ;  /* 0x00009d800000791a */ /* 0x000fe80000000000 */
[----:B------:R-:W1:Y:S02]  /*01c0*/  UTCATOMSWS.FIND_AND_SET.ALIGN UP0, UR5, UR5 ;  /* 0x00000005000575e3 */ /* 0x000e640008000800 */
[----:B-1----:R-:W-:-:S04]  /*01d0*/  PLOP3.LUT P0, PT, PT, PT, UP0, 0x80, 0x8 ;  /* 0x000000000008781c */ /* 0x002fc80003f0f008 */
[----:B------:R-:W-:-:S04]  /*01e0*/  SEL R0, RZ, 0xffffffff, !P0 ;  /* 0xffffffffff007807 */ /* 0x000fc80004000000 */
[----:B------:R-:W-:Y:S01]  /*01f0*/  ISETP.NE.AND P0, PT, R0, RZ, PT ;  /* 0x000000ff0000720c */ /* 0x000fe20003f05270 */
[----:B------:R-:W-:-:S12]  /*0200*/  IMAD.U32 R0, RZ, RZ, UR5 ;  /* 0x00000005ff007e24 */ /* 0x000fd8000f8e00ff */
[----:B------:R-:W-:Y:S05]  /*0210*/  @!P0 BRA `(.L_x_4) ;  /* 0xfffffffc00dc8947 */ /* 0x000fea000383ffff */
.L_x_3:
[C---:B------:R-:W-:Y:S01]  /*0220*/  VIADD R3, R0.reuse, 0x10 ;  /* 0x0000001000037836 */ /* 0x040fe20000000000 */
[----:B------:R-:W-:Y:S01]  /*0230*/  UMOV UR5, 0x50 ;  /* 0x0000005000057882 */ /* 0x000fe20000000000 */
[----:B------:R-:W-:Y:S01]  /*0240*/  SHF.L.U32 R2, R5, R0, RZ ;  /* 0x0000000005027219 */ /* 0x000fe200000006ff */
[----:B------:R-:W-:Y:S01]  /*0250*/  ULEA UR5, UR6, UR5, 0x18 ;  /* 0x0000000506057291 */ /* 0x000fe2000f8ec0ff */
[----:B------:R-:W-:Y:S01]  /*0260*/  IMAD.SHL.U32 R0, R0, 0x20, RZ ;  /* 0x0000002000007824 */ /* 0x000fe200078e00ff */
[----:B------:R-:W-:-:S04]  /*0270*/  SHF.L.U32 R3, R4, R3, RZ ;  /* 0x0000000304037219 */ /* 0x000fc800000006ff */
[----:B------:R-:W-:-:S05]  /*0280*/  LOP3.LUT R2, R3, R2, RZ, 0xfc, !PT ;  /* 0x0000000203027212 */ /* 0x000fca00078efcff */
[----:B------:R1:W-:Y:S04]  /*0290*/  ATOMS.OR RZ, [UR5], R2 ;  /* 0x00000002ffff798c */ /* 0x0003e8000b000005 */
[----:B------:R1:W-:Y:S01]  /*02a0*/  STS [UR4], R0 ;  /* 0x00000000ff007988 */ /* 0x0003e20008000804 */
[----:B------:R-:W-:Y:S05]  /*02b0*/  BRA `(.L_x_2) ;  /* 0x0000000000107947 */ /* 0x000fea0003800000 */
.L_x_1:
[----:B------:R-:W-:Y:S01]  /*02c0*/  IMAD.MOV.U32 R0, RZ, RZ, -0x1 ;  /* 0xffffffffff007424 */ /* 0x000fe200078e00ff */
[----:B------:R-:W-:-:S04]  /*02d0*/  MOV R2, 0x300 ;  /* 0x0000030000027802 */ /* 0x000fc80000000f00 */
[----:B------:R1:W-:Y:S03]  /*02e0*/  STS [UR4], R0 ;  /* 0x00000000ff007988 */ /* 0x0003e60008000804 */
[----:B01----:R-:W-:Y:S05]  /*02f0*/  CALL.REL.NOINC `($__internal_1_$__cuda_sm10x_tcgen05_guardrail_trap_phase_invalid_during_alloc) ;  /* 0x0000005000107944 */ /* 0x003fea0003c00000 */
.L_x_2:
[----:B------:R-:W-:Y:S05]  /*0300*/  WARPSYNC.ALL ;  /* 0x0000000000007948 */ /* 0x000fea0003800000 */
[----:B------:R-:W-:Y:S01]  /*0310*/  NOP ;  /* 0x0000000000007918 */ /* 0x000fe20000000000 */
.L_x_0:
[----:B------:R-:W2:Y:S08]  /*0320*/  S2UR UR6, SR_CgaCtaId ;  /* 0x00000000000679c3 */ /* 0x000eb00000008800 */
[----:B------:R-:W-:Y:S01]  /*0330*/  BAR.SYNC.DEFER_BLOCKING 0x0 ;  /* 0x0000000000007b1d */ /* 0x000fe20000010000 */
[----:B-1----:R-:W-:Y:S02]  /*0340*/  SHF.R.U32.HI R0, RZ, 0x5, R135 ;  /* 0x00000005ff007819 */ /* 0x002fe40000011687 */
[----:B------:R-:W-:-:S02]  /*0350*/  LOP3.LUT R11, R135, 0x60, RZ, 0xc0, !PT ;  /* 0x00000060870b7812 */ /* 0x000fc400078ec0ff */
[----:B------:R-:W-:Y:S01]  /*0360*/  SGXT.U32 R0, R0, 0x2 ;  /* 0x000000020000781a */ /* 0x000fe20000000000 */
[----:B------:R-:W-:Y:S02]  /*0370*/  UMOV UR7, 0x400 ;  /* 0x0000040000077882 */ /* 0x000fe40000000000 */
[----:B------:R-:W1:Y:S01]  /*0380*/  LDC.64 R2, c[0x0][0x380] ;  /* 0x0000e000ff027b82 */ /* 0x000e620000000a00 */
[----:B------:R-:W-:Y:S01]  /*0390*/  IMAD.SHL.U32 R4, R11, 0x4, RZ ;  /* 0x000000040b047824 */ /* 0x000fe200078e00ff */
[C---:B------:R-:W-:Y:S01]  /*03a0*/  LOP3.LUT R9, R0.reuse, 0x4, RZ, 0xfc, !PT ;  /* 0x0000000400097812 */ /* 0x040fe200078efcff */
[----:B------:R-:W3:Y:S01]  /*03b0*/  LDCU.64 UR14, c[0x0][0x358] ;  /* 0x00006b00ff0e77ac */ /* 0x000ee20008000a00 */
[C---:B------:R-:W-:Y:S02]  /*03c0*/  LOP3.LUT R7, R0.reuse, 0x8, RZ, 0xfc, !PT ;  /* 0x0000000800077812 */ /* 0x040fe400078efcff */
[----:B------:R-:W-:Y:S01]  /*03d0*/  LOP3.LUT R20, R135, 0x1f, RZ, 0xc0, !PT ;  /* 0x0000001f87147812 */ /* 0x000fe200078ec0ff */
[----:B------:R-:W-:Y:S01]  /*03e0*/  IMAD.SHL.U32 R6, R9, 0x80, RZ ;  /* 0x0000008009067824 */ /* 0x000fe200078e00ff */
[----:B------:R-:W-:Y:S01]  /*03f0*/  LOP3.LUT R5, R0, 0xc, RZ, 0xfc, !PT ;  /* 0x0000000c00057812 */ /* 0x000fe200078efcff */
[----:B------:R-:W-:-:S04]  /*0400*/  IMAD.SHL.U32 R8, R7, 0x80, RZ ;  /* 0x0000008007087824 */ /* 0x000fc800078e00ff */
[----:B------:R-:W-:Y:S01]  /*0410*/  IMAD.SHL.U32 R10, R5, 0x80, RZ ;  /* 0x00000080050a7824 */ /* 0x000fe200078e00ff */
[----:B--2---:R-:W-:Y:S01]  /*0420*/  ULEA UR7, UR6, UR7, 0x18 ;  /* 0x0000000706077291 */ /* 0x004fe2000f8ec0ff */
[----:B-1----:R-:W-:-:S08]  /*0430*/  LEA R12, P0, R11, R2, 0x3 ;  /* 0x000000020b0c7211 */ /* 0x002fd000078018ff */
[----:B------:R-:W1:Y:S01]  /*0440*/  LDS R92, [UR7] ;  /* 0x00000007ff5c7984 */ /* 0x000e620008000800 */
[----:B------:R-:W-:Y:S01]  /*0450*/  BAR.SYNC.DEFER_BLOCKING 0x0 ;  /* 0x0000000000007b1d */ /* 0x000fe20000010000 */
[-C--:B------:R-:W-:Y:S02]  /*0460*/  LEA.HI.X R13, R4, R3.reuse, RZ, 0x1, P0 ;  /* 0x00000003040d7211 */ /* 0x080fe400000f0cff */
[-C--:B------:R-:W-:Y:S02]  /*0470*/  LEA R14, P0, R9, R2.reuse, 0x8 ;  /* 0x00000002090e7211 */ /* 0x080fe400078040ff */
[-C--:B------:R-:W-:Y:S01]  /*0480*/  LEA R22, P2, R7, R2.reuse, 0x8 ;  /* 0x0000000207167211 */ /* 0x080fe200078440ff */
[----:B------:R-:W-:Y:S01]  /*0490*/  IMAD.WIDE.U32 R12, R20, 0x2, R12 ;  /* 0x00000002140c7825 */ /* 0x000fe200078e000c */
[----:B------:R-:W-:Y:S02]  /*04a0*/  LEA R24, P3, R5, R2, 0x8 ;  /* 0x0000000205187211 */ /* 0x000fe400078640ff */
[----:B------:R-:W-:-:S02]  /*04b0*/  LEA.HI.X R15, R6, R3, RZ, 0x1, P0 ;  /* 0x00000003060f7211 */ /* 0x000fc400000f0cff */
[----:B------:R-:W-:Y:S01]  /*04c0*/  LEA.HI.X R23, R8, R3, RZ, 0x1, P2 ;  /* 0x0000000308177211 */ /* 0x000fe200010f0cff */
[----:B---3--:R-:W-:Y:S08]  /*04d0*/  @P1 BRA `(.L_x_5) ;  /* 0x0000000000181947 */ /* 0x008ff00003800000 */
[----:B------:R-:W-:Y:S01]  /*04e0*/  ELECT P0, URZ, PT ;  /* 0x0000000000ff782f */ /* 0x000fe20003800000 */
[----:B------:R-:W-:Y:S01]  /*04f0*/  IMAD.MOV.U32 R6, RZ, RZ, 0x1 ;  /* 0x00000001ff067424 */ /* 0x000fe200078e00ff */
[----:B------:R-:W-:Y:S01]  /*0500*/  UMOV UR4, 0x40 ;  /* 0x0000004000047882 */ /* 0x000fe20000000000 */
[----:B------:R-:W-:Y:S01]  /*0510*/  UVIRTCOUNT.DEALLOC.SMPOOL 0x80 ;  /* 0x000000800000784c */ /* 0x000fe20000000000 */
[----:B------:R-:W-:-:S09]  /*0520*/  ULEA UR4, UR6, UR4, 0x18 ;  /* 0x0000000406047291 */ /* 0x000fd2000f8ec0ff */
[----:B------:R2:W-:Y:S03]  /*0530*/  @P0 STS.U8 [UR4], R6 ;  /* 0x00000006ff000988 */ /* 0x0005e60008000004 */
.L_x_5:
[----:B------:R-:W-:Y:S01]  /*0540*/  LOP3.LUT R21, R0, 0x10, RZ, 0xfc, !PT ;  /* 0x0000001000157812 */ /* 0x000fe200078efcff */
[----:B------:R-:W3:Y:S01]  /*0550*/  LDG.E.U16 R61, desc[UR14][R12.64] ;  /* 0x0000000e0c3d7981 */ /* 0x000ee2000c1e1500 */
[----:B------:R-:W-:Y:S01]  /*0560*/  LEA.HI.X R25, R10, R3, RZ, 0x1, P3 ;  /* 0x000000030a197211 */ /* 0x000fe200018f0cff */
[C---:B------:R-:W-:Y:S02]  /*0570*/  IMAD.WIDE.U32 R14, R20.reuse, 0x2, R14 ;  /* 0x00000002140e7825 */ /* 0x040fe400078e000e */
[----:B------:R-:W4:Y:S02]  /*0580*/  LDG.E.U16 R63, desc[UR14][R12.64+0x40] ;  /* 0x0000400e0c3f7981 */ /* 0x000f24000c1e1500 */
[----:B--2---:R-:W-:Y:S02]  /*0590*/  IMAD.SHL.U32 R6, R21, 0x80, RZ ;  /* 0x0000008015067824 */ /* 0x004fe400078e00ff */
[----:B------:R-:W2:Y:S04]  /*05a0*/  LDG.E.U16 R65, desc[UR14][R12.64+0x80] ;  /* 0x0000800e0c417981 */ /* 0x000ea8000c1e1500 */
[----:B------:R5:W2:Y:S01]  /*05b0*/  LDG.E.U16 R67, desc[UR14][R12.64+0xc0] ;  /* 0x0000c00e0c437981 */ /* 0x000aa2000c1e1500 */
[----:B------:R-:W-:Y:S01]  /*05c0*/  IMAD.WIDE.U32 R24, R20, 0x2, R24 ;  /* 0x0000000214187825 */ /* 0x000fe200078e0018 */
[----:B------:R-:W-:-:S02]  /*05d0*/  LOP3.LUT R17, R0, 0x18, RZ, 0xfc, !PT ;  /* 0x0000001800117812 */ /* 0x000fc400078efcff */
[----:B------:R-:W-:Y:S01]  /*05e0*/  LOP3.LUT R19, R0, 0x14, RZ, 0xfc, !PT ;  /* 0x0000001400137812 */ /* 0x000fe200078efcff */
[----:B------:R-:W-:Y:S01]  /*05f0*/  IMAD.WIDE.U32 R22, R20, 0x2, R22 ;  /* 0x0000000214167825 */ /* 0x000fe200078e0016 */
[----:B------:R-:W2:Y:S01]  /*0600*/  LDG.E.U16 R85, desc[UR14][R24.64] ;  /* 0x0000000e18557981 */ /* 0x000ea2000c1e1500 */
[----:B-----5:R-:W-:-:S03]  /*0610*/  LEA R12, P0, R21, R2, 0x8 ;  /* 0x00000002150c7211 */ /* 0x020fc600078040ff */
[----:B------:R-:W5:Y:S01]  /*0620*/  LDG.E.U16 R87, desc[UR14][R24.64+0x40] ;  /* 0x0000400e18577981 */ /* 0x000f62000c1e1500 */
[----:B------:R-:W-:-:S03]  /*0630*/  LEA.HI.X R13, R6, R3, RZ, 0x1, P0 ;  /* 0x00000003060d7211 */ /* 0x000fc600000f0cff */
[----:B------:R-:W2:Y:S01]  /*0640*/  LDG.E.U16 R89, desc[UR14][R24.64+0x80] ;  /* 0x0000800e18597981 */ /* 0x000ea2000c1e1500 */
[----:B------:R-:W-:Y:S01]  /*0650*/  IMAD.SHL.U32 R6, R17, 0x80, RZ ;  /* 0x0000008011067824 */ /* 0x000fe200078e00ff */
[----:B------:R-:W-:Y:S02]  /*0660*/  LOP3.LUT R49, R0, 0x20, RZ, 0xfc, !PT ;  /* 0x0000002000317812 */ /* 0x000fe400078efcff */
[----:B------:R1:W2:Y:S01]  /*0670*/  LDG.E.U16 R91, desc[UR14][R24.64+0xc0] ;  /* 0x0000c00e185b7981 */ /* 0x0002a2000c1e1500 */
[----:B------:R-:W-:-:S03]  /*0680*/  IMAD.WIDE.U32 R12, R20, 0x2, R12 ;  /* 0x00000002140c7825 */ /* 0x000fc600078e000c */
[----:B------:R-:W2:Y:S01]  /*0690*/  LDG.E.U16 R77, desc[UR14][R22.64] ;  /* 0x0000000e164d7981 */ /* 0x000ea2000c1e1500 */
[----:B------:R-:W-:-:S03]  /*06a0*/  IMAD.SHL.U32 R8, R19, 0x80, RZ ;  /* 0x0000008013087824 */ /* 0x000fc600078e00ff */
[----:B------:R-:W2:Y:S01]  /*06b0*/  LDG.E.U16 R79, desc[UR14][R22.64+0x40] ;  /* 0x0000400e164f7981 */ /* 0x000ea2000c1e1500 */
[----:B-1----:R-:W-:-:S03]  /*06c0*/  LEA R24, P0, R17, R2, 0x8 ;  /* 0x0000000211187211 */ /* 0x002fc600078040ff */
[----:B------:R-:W2:Y:S01]  /*06d0*/  LDG.E.U16 R81, desc[UR14][R22.64+0x80] ;  /* 0x0000800e16517981 */ /* 0x000ea2000c1e1500 */
[----:B------:R-:W-:Y:S01]  /*06e0*/  LEA.HI.X R25, R6, R3, RZ, 0x1, P0 ;  /* 0x0000000306197211 */ /* 0x000fe200000f0cff */
[----:B------:R-:W-:Y:S02]  /*06f0*/  IMAD.SHL.U32 R6, R49, 0x80, RZ ;  /* 0x0000008031067824 */ /* 0x000fe400078e00ff */
[----:B------:R1:W2:Y:S04]  /*0700*/  LDG.E.U16 R83, desc[UR14][R22.64+0xc0] ;  /* 0x0000c00e16537981 */ /* 0x0002a8000c1e1500 */
[----:B------:R-:W2:Y:S04]  /*0710*/  LDG.E.U16 R93, desc[UR14][R12.64] ;  /* 0x0000000e0c5d7981 */ /* 0x000ea8000c1e1500 */
[----:B------:R-:W3:Y:S01]  /*0720*/  LDG.E.U16 R95, desc[UR14][R12.64+0x40] ;  /* 0x0000400e0c5f7981 */ /* 0x000ee2000c1e1500 */
[----:B-1----:R-:W-:-:S03]  /*0730*/  LEA R22, P2, R19, R2, 0x8 ;  /* 0x0000000213167211 */ /* 0x002fc600078440ff */
[----:B------:R-:W3:Y:S04]  /*0740*/  LDG.E.U16 R97, desc[UR14][R12.64+0x80] ;  /* 0x0000800e0c617981 */ /* 0x000ee8000c1e1500 */
[----:B------:R1:W3:Y:S01]  /*0750*/  LDG.E.U16 R99, desc[UR14][R12.64+0xc0] ;  /* 0x0000c00e0c637981 */ /* 0x0002e2000c1e1500 */
[----:B------:R-:W-:-:S03]  /*0760*/  LEA.HI.X R23, R8, R3, RZ, 0x1, P2 ;  /* 0x0000000308177211 */ /* 0x000fc600010f0cff */
[----:B------:R-:W4:Y:S04]  /*0770*/  LDG.E.U16 R69, desc[UR14][R14.64] ;  /* 0x0000000e0e457981 */ /* 0x000f28000c1e1500 */
[----:B------:R-:W4:Y:S01]  /*0780*/  LDG.E.U16 R71, desc[UR14][R14.64+0x40] ;  /* 0x0000400e0e477981 */ /* 0x000f22000c1e1500 */
[----:B-1----:R-:W-:-:S03]  /*0790*/  LEA R12, P0, R49, R2, 0x8 ;  /* 0x00000002310c7211 */ /* 0x002fc600078040ff */
[----:B------:R-:W4:Y:S01]  /*07a0*/  LDG.E.U16 R73, desc[UR14][R14.64+0x80] ;  /* 0x0000800e0e497981 */ /* 0x000f22000c1e1500 */
[----:B------:R-:W-:-:S03]  /*07b0*/  LEA.HI.X R13, R6, R3, RZ, 0x1, P0 ;  /* 0x00000003060d7211 */ /* 0x000fc600000f0cff */
[----:B------:R1:W4:Y:S01]  /*07c0*/  LDG.E.U16 R75, desc[UR14][R14.64+0xc0] ;  /* 0x0000c00e0e4b7981 */ /* 0x000322000c1e1500 */
[----:B------:R-:W-:Y:S01]  /*07d0*/  IMAD.WIDE.U32 R24, R20, 0x2, R24 ;  /* 0x0000000214187825 */ /* 0x000fe200078e0018 */
[----:B------:R-:W-:-:S03]  /*07e0*/  LOP3.LUT R51, R0, 0x24, RZ, 0xfc, !PT ;  /* 0x0000002400337812 */ /* 0x000fc600078efcff */
[----:B------:R-:W-:Y:S01]  /*07f0*/  IMAD.WIDE.U32 R22, R20, 0x2, R22 ;  /* 0x0000000214167825 */ /* 0x000fe200078e0016 */
[----:B------:R-:W4:Y:S01]  /*0800*/  LDG.E.U16 R111, desc[UR14][R24.64+0x40] ;  /* 0x0000400e186f7981 */ /* 0x000f22000c1e1500 */
[----:B-1----:R-:W-:Y:S02]  /*0810*/  LOP3.LUT R15, R0, 0x1c, RZ, 0xfc, !PT ;  /* 0x0000001c000f7812 */ /* 0x002fe400078efcff */
[----:B------:R-:W-:Y:S01]  /*0820*/  IMAD.WIDE.U32 R12, R20, 0x2, R12 ;  /* 0x00000002140c7825 */ /* 0x000fe200078e000c */
[C---:B------:R-:W-:Y:S01]  /*0830*/  LOP3.LUT R47, R0.reuse, 0x28, RZ, 0xfc, !PT ;  /* 0x00000028002f7812 */ /* 0x040fe200078efcff */
[----:B------:R-:W5:Y:S01]  /*0840*/  LDG.E.U16 R101, desc[UR14][R22.64] ;  /* 0x0000000e16657981 */ /* 0x000f62000c1e1500 */
[C---:B------:R-:W-:Y:S01]  /*0850*/  LEA R26, P2, R15.reuse, R2, 0x8 ;  /* 0x000000020f1a7211 */ /* 0x040fe200078440ff */
[----:B------:R-:W-:Y:S01]  /*0860*/  IMAD.SHL.U32 R10, R15, 0x80, RZ ;  /* 0x000000800f0a7824 */ /* 0x000fe200078e00ff */
[----:B------:R-:W-:Y:S01]  /*0870*/  LOP3.LUT R45, R0, 0x2c, RZ, 0xfc, !PT ;  /* 0x0000002c002d7812 */ /* 0x000fe200078efcff */
[----:B------:R-:W5:Y:S01]  /*0880*/  LDG.E.U16 R103, desc[UR14][R22.64+0x40] ;  /* 0x0000400e16677981 */ /* 0x000f62000c1e1500 */
[----:B------:R-:W-:-:S02]  /*0890*/  IMAD.SHL.U32 R8, R51, 0x80, RZ ;  /* 0x0000008033087824 */ /* 0x000fc400078e00ff */
[----:B------:R-:W-:Y:S01]  /*08a0*/  LEA.HI.X R27, R10, R3, RZ, 0x1, P2 ;  /* 0x000000030a1b7211 */ /* 0x000fe200010f0cff */
[----:B------:R-:W5:Y:S04]  /*08b0*/  LDG.E.U16 R105, desc[UR14][R22.64+0x80] ;  /* 0x0000800e16697981 */ /* 0x000f68000c1e1500 */
[----:B------:R1:W5:Y:S04]  /*08c0*/  LDG.E.U16 R107, desc[UR14][R22.64+0xc0] ;  /* 0x0000c00e166b7981 */ /* 0x000368000c1e1500 */
[----:B------:R-:W5:Y:S01]  /*08d0*/  LDG.E.U16 R127, desc[UR14][R12.64+0x40] ;  /* 0x0000400e0c7f7981 */ /* 0x000f62000c1e1500 */
[----:B------:R-:W-:-:S03]  /*08e0*/  IMAD.SHL.U32 R6, R47, 0x80, RZ ;  /* 0x000000802f067824 */ /* 0x000fc600078e00ff */
[----:B------:R-:W5:Y:S01]  /*08f0*/  LDG.E.U16 R109, desc[UR14][R24.64] ;  /* 0x0000000e186d7981 */ /* 0x000f62000c1e1500 */
[----:B-1----:R-:W-:Y:S01]  /*0900*/  LEA R22, P2, R51, R2, 0x8 ;  /* 0x0000000233167211 */ /* 0x002fe200078440ff */
[----:B------:R-:W-:Y:S02]  /*0910*/  IMAD.SHL.U32 R10, R45, 0x80, RZ ;  /* 0x000000802d0a7824 */ /* 0x000fe400078e00ff */
[----:B------:R-:W5:Y:S01]  /*0920*/  LDG.E.U16 R113, desc[UR14][R24.64+0x80] ;  /* 0x0000800e18717981 */ /* 0x000f62000c1e1500 */
[----:B------:R-:W-:-:S03]  /*0930*/  LEA.HI.X R23, R8, R3, RZ, 0x1, P2 ;  /* 0x0000000308177211 */ /* 0x000fc600010f0cff */
[----:B------:R1:W5:Y:S01]  /*0940*/  LDG.E.U16 R115, desc[UR14][R24.64+0xc0] ;  /* 0x0000c00e18737981 */ /* 0x000362000c1e1500 */
[----:B------:R-:W-:-:S03]  /*0950*/  LEA R32, P2, R45, R2, 0x8 ;  /* 0x000000022d207211 */ /* 0x000fc600078440ff */
[----:B------:R-:W5:Y:S01]  /*0960*/  LDG.E.U16 R125, desc[UR14][R12.64] ;  /* 0x0000000e0c7d7981 */ /* 0x000f62000c1e1500 */
[----:B------:R-:W-:-:S03]  /*0970*/  LEA.HI.X R33, R10, R3, RZ, 0x1, P2 ;  /* 0x000000030a217211 */ /* 0x000fc600010f0cff */
[----:B------:R-:W5:Y:S01]  /*0980*/  LDG.E.U16 R129, desc[UR14][R12.64+0x80] ;  /* 0x0000800e0c817981 */ /* 0x000f62000c1e1500 */
[----:B-1----:R-:W-:-:S03]  /*0990*/  LEA R24, P0, R47, R2, 0x8 ;  /* 0x000000022f187211 */ /* 0x002fc600078040ff */
[----:B------:R1:W5:Y:S01]  /*09a0*/  LDG.E.U16 R131, desc[UR14][R12.64+0xc0] ;  /* 0x0000c00e0c837981 */ /* 0x000362000c1e1500 */
[----:B------:R-:W-:Y:S01]  /*09b0*/  LEA.HI.X R25, R6, R3, RZ, 0x1, P0 ;  /* 0x0000000306197211 */ /* 0x000fe200000f0cff */
[----:B------:R-:W-:-:S04]  /*09c0*/  IMAD.WIDE.U32 R26, R20, 0x2, R26 ;  /* 0x00000002141a7825 */ /* 0x000fc800078e001a */
[C---:B------:R-:W-:Y:S01]  /*09d0*/  IMAD.WIDE.U32 R24, R20.reuse, 0x2, R24 ;  /* 0x0000000214187825 */ /* 0x040fe200078e0018 */
[----:B------:R-:W5:Y:S03]  /*09e0*/  LDG.E.U16 R117, desc[UR14][R26.64] ;  /* 0x0000000e1a757981 */ /* 0x000f66000c1e1500 */
[C---:B------:R-:W-:Y:S01]  /*09f0*/  IMAD.WIDE.U32 R22, R20.reuse, 0x2, R22 ;  /* 0x0000000214167825 */ /* 0x040fe200078e0016 */
[----:B------:R-:W5:Y:S03]  /*0a00*/  LDG.E.U16 R119, desc[UR14][R26.64+0x40] ;  /* 0x0000400e1a777981 */ /* 0x000f66000c1e1500 */
[----:B------:R-:W-:Y:S01]  /*0a10*/  IMAD.WIDE.U32 R32, R20, 0x2, R32 ;  /* 0x0000000214207825 */ /* 0x000fe200078e0020 */
[----:B------:R-:W5:Y:S04]  /*0a20*/  LDG.E.U16 R121, desc[UR14][R26.64+0x80] ;  /* 0x0000800e1a797981 */ /* 0x000f68000c1e1500 */
        /* <DEDUP_REMOVED lines=10> */
[----:B------:R-:W5:Y:S01]  /*0ad0*/  LDG.E.U16 R153, desc[UR14][R32.64+0x40] ;  /* 0x0000400e20997981 */ /* 0x000f62000c1e1500 */
[----:B------:R-:W-:-:S02]  /*0ae0*/  LOP3.LUT R53, R0, 0x30, RZ, 0xfc, !PT ;  /* 0x0000003000357812 */ /* 0x000fc400078efcff */
[C---:B------:R-:W-:Y:S01]  /*0af0*/  LOP3.LUT R55, R0.reuse, 0x34, RZ, 0xfc, !PT ;  /* 0x0000003400377812 */ /* 0x040fe200078efcff */
[----:B------:R-:W5:Y:S01]  /*0b00*/  LDG.E.U16 R22, desc[UR14][R32.64+0x80] ;  /* 0x0000800e20167981 */ /* 0x000f62000c1e1500 */
[C---:B------:R-:W-:Y:S02]  /*0b10*/  LOP3.LUT R57, R0.reuse, 0x38, RZ, 0xfc, !PT ;  /* 0x0000003800397812 */ /* 0x040fe400078efcff */
[----:B------:R-:W-:Y:S01]  /*0b20*/  LOP3.LUT R59, R0, 0x3c, RZ, 0xfc, !PT ;  /* 0x0000003c003b7812 */ /* 0x000fe200078efcff */
[C---:B------:R-:W-:Y:S01]  /*0b30*/  IMAD.SHL.U32 R0, R53.reuse, 0x80, RZ ;  /* 0x0000008035007824 */ /* 0x040fe200078e00ff */
[-C--:B------:R-:W-:Y:S01]  /*0b40*/  LEA R34, P0, R53, R2.reuse, 0x8 ;  /* 0x0000000235227211 */ /* 0x080fe200078040ff */
[C---:B------:R-:W-:Y:S01]  /*0b50*/  IMAD.SHL.U32 R6, R55.reuse, 0x80, RZ ;  /* 0x0000008037067824 */ /* 0x040fe200078e00ff */
[-C--:B------:R-:W-:Y:S01]  /*0b60*/  LEA R42, P2, R55, R2.reuse, 0x8 ;  /* 0x00000002372a7211 */ /* 0x080fe200078440ff */
[C---:B------:R-:W-:Y:S01]  /*0b70*/  IMAD.SHL.U32 R8, R57.reuse, 0x80, RZ ;  /* 0x0000008039087824 */ /* 0x040fe200078e00ff */
[-C--:B-1----:R-:W-:Y:S01]  /*0b80*/  LEA R12, P3, R57, R2.reuse, 0x8 ;  /* 0x00000002390c7211 */ /* 0x082fe200078640ff */
[C---:B------:R-:W-:Y:S01]  /*0b90*/  IMAD.SHL.U32 R10, R59.reuse, 0x80, RZ ;  /* 0x000000803b0a7824 */ /* 0x040fe200078e00ff */
[----:B------:R-:W-:Y:S01]  /*0ba0*/  LEA R2, P4, R59, R2, 0x8 ;  /* 0x000000023b027211 */ /* 0x000fe200078840ff */
[----:B------:R-:W5:Y:S01]  /*0bb0*/  LDG.E.U16 R23, desc[UR14][R32.64+0xc0] ;  /* 0x0000c00e20177981 */ /* 0x000f62000c1e1500 */
[----:B------:R-:W-:-:S02]  /*0bc0*/  LOP3.LUT R37, R135, 0x1f, RZ, 0xc0, !PT ;  /* 0x0000001f87257812 */ /* 0x000fc400078ec0ff */
[-C--:B------:R-:W-:Y:S02]  /*0bd0*/  LEA.HI.X R35, R0, R3.reuse, RZ, 0x1, P0 ;  /* 0x0000000300237211 */ /* 0x080fe400000f0cff */
[-C--:B------:R-:W-:Y:S02]  /*0be0*/  LEA.HI.X R43, R6, R3.reuse, RZ, 0x1, P2 ;  /* 0x00000003062b7211 */ /* 0x080fe400010f0cff */
[-C--:B------:R-:W-:Y:S02]  /*0bf0*/  LEA.HI.X R13, R8, R3.reuse, RZ, 0x1, P3 ;  /* 0x00000003080d7211 */ /* 0x080fe400018f0cff */
[----:B------:R-:W-:Y:S02]  /*0c00*/  LEA.HI.X R3, R10, R3, RZ, 0x1, P4 ;  /* 0x000000030a037211 */ /* 0x000fe400020f0cff */
[----:B------:R-:W-:Y:S01]  /*0c10*/  LOP3.LUT R0, R135, 0x60, RZ, 0xc0, !PT ;  /* 0x0000006087007812 */ /* 0x000fe200078ec0ff */
[----:B------:R-:W-:Y:S02]  /*0c20*/  IMAD R37, R37, 0x2, R4 ;  /* 0x0000000225257824 */ /* 0x000fe400078e0204 */
[----:B------:R-:W-:Y:S01]  /*0c30*/  IMAD.WIDE.U32 R42, R20, 0x2, R42 ;  /* 0x00000002142a7825 */ /* 0x000fe200078e002a */
[----:B------:R-:W-:-:S03]  /*0c40*/  SHF.R.U32.HI R0, RZ, 0x1, R0 ;  /* 0x00000001ff007819 */ /* 0x000fc60000011600 */
[----:B------:R-:W-:Y:S01]  /*0c50*/  IMAD.WIDE.U32 R2, R20, 0x2, R2 ;  /* 0x0000000214027825 */ /* 0x000fe200078e0002 */
[----:B------:R-:W5:Y:S01]  /*0c60*/  LDG.E.U16 R28, desc[UR14][R42.64] ;  /* 0x0000000e2a1c7981 */ /* 0x000f62000c1e1500 */
[----:B------:R-:W-:-:S03]  /*0c70*/  LOP3.LUT R36, R37, R0, RZ, 0x3c, !PT ;  /* 0x0000000025247212 */ /* 0x000fc600078e3cff */
[----:B------:R-:W5:Y:S04]  /*0c80*/  LDG.E.U16 R29, desc[UR14][R42.64+0x40] ;  /* 0x0000400e2a1d7981 */ /* 0x000f68000c1e1500 */
[----:B------:R-:W5:Y:S04]  /*0c90*/  LDG.E.U16 R30, desc[UR14][R42.64+0x80] ;  /* 0x0000800e2a1e7981 */ /* 0x000f68000c1e1500 */
[----:B------:R-:W5:Y:S04]  /*0ca0*/  LDG.E.U16 R31, desc[UR14][R42.64+0xc0] ;  /* 0x0000c00e2a1f7981 */ /* 0x000f68000c1e1500 */
[----:B------:R-:W5:Y:S04]  /*0cb0*/  LDG.E.U16 R37, desc[UR14][R2.64] ;  /* 0x0000000e02257981 */ /* 0x000f68000c1e1500 */
[----:B------:R-:W5:Y:S04]  /*0cc0*/  LDG.E.U16 R39, desc[UR14][R2.64+0x40] ;  /* 0x0000400e02277981 */ /* 0x000f68000c1e1500 */
[----:B------:R-:W5:Y:S04]  /*0cd0*/  LDG.E.U16 R41, desc[UR14][R2.64+0x80] ;  /* 0x0000800e02297981 */ /* 0x000f68000c1e1500 */
[----:B------:R1:W5:Y:S02]  /*0ce0*/  LDG.E.U16 R43, desc[UR14][R2.64+0xc0] ;  /* 0x0000c00e022b7981 */ /* 0x000364000c1e1500 */
[----:B-1----:R-:W1:Y:S01]  /*0cf0*/  LDC.64 R2, c[0x0][0x388] ;  /* 0x0000e200ff027b82 */ /* 0x002e620000000a00 */
[----:B------:R-:W-:-:S04]  /*0d00*/  IMAD.WIDE.U32 R34, R20, 0x2, R34 ;  /* 0x0000000214227825 */ /* 0x000fc800078e0022 */
[----:B------:R-:W-:Y:S01]  /*0d10*/  IMAD.SHL.U32 R4, R11, 0x8, RZ ;  /* 0x000000080b047824 */ /* 0x000fe200078e00ff */
[----:B------:R-:W5:Y:S01]  /*0d20*/  LDG.E.U16 R24, desc[UR14][R34.64] ;  /* 0x0000000e22187981 */ /* 0x000f62000c1e1500 */
[----:B------:R-:W-:-:S03]  /*0d30*/  IMAD.WIDE.U32 R12, R20, 0x2, R12 ;  /* 0x00000002140c7825 */ /* 0x000fc600078e000c */
[----:B------:R-:W5:Y:S01]  /*0d40*/  LDG.E.U16 R25, desc[UR14][R34.64+0x40] ;  /* 0x0000400e22197981 */ /* 0x000f62000c1e1500 */
[----:B------:R-:W-:Y:S02]  /*0d50*/  IMAD.SHL.U32 R6, R7, 0x100, RZ ;  /* 0x0000010007067824 */ /* 0x000fe400078e00ff */
[----:B------:R-:W-:Y:S01]  /*0d60*/  IMAD.SHL.U32 R8, R5, 0x100, RZ ;  /* 0x0000010005087824 */ /* 0x000fe200078e00ff */
[----:B------:R-:W5:Y:S04]  /*0d70*/  LDG.E.U16 R26, desc[UR14][R34.64+0x80] ;  /* 0x0000800e221a7981 */ /* 0x000f68000c1e1500 */
[----:B------:R-:W5:Y:S01]  /*0d80*/  LDG.E.U16 R27, desc[UR14][R34.64+0xc0] ;  /* 0x0000c00e221b7981 */ /* 0x000f62000c1e1500 */
[----:B------:R-:W-:-:S03]  /*0d90*/  IMAD.SHL.U32 R38, R19, 0x100, RZ ;  /* 0x0000010013267824 */ /* 0x000fc600078e00ff */
[----:B------:R-:W5:Y:S01]  /*0da0*/  LDG.E.U16 R32, desc[UR14][R12.64] ;  /* 0x0000000e0c207981 */ /* 0x000f62000c1e1500 */
[----:B-1----:R-:W-:-:S03]  /*0db0*/  LEA R10, P0, R11, R2, 0x4 ;  /* 0x000000020b0a7211 */ /* 0x002fc600078020ff */
[----:B------:R-:W5:Y:S01]  /*0dc0*/  LDG.E.U16 R33, desc[UR14][R12.64+0x40] ;  /* 0x0000400e0c217981 */ /* 0x000f62000c1e1500 */
[----:B------:R-:W-:Y:S01]  /*0dd0*/  LEA.HI.X R11, R4, R3, RZ, 0x1, P0 ;  /* 0x00000003040b7211 */ /* 0x000fe200000f0cff */
[C---:B------:R-:W-:Y:S02]  /*0de0*/  IMAD.SHL.U32 R4, R9.reuse, 0x100, RZ ;  /* 0x0000010009047824 */ /* 0x040fe400078e00ff */
[----:B------:R-:W5:Y:S01]  /*0df0*/  LDG.E.U16 R34, desc[UR14][R12.64+0x80] ;  /* 0x0000800e0c227981 */ /* 0x000f62000c1e1500 */
[-C--:B------:R-:W-:Y:S02]  /*0e00*/  LEA R78, P4, R9, R2.reuse, 0x9 ;  /* 0x00000002094e7211 */ /* 0x080fe400078848ff */
[-C--:B------:R-:W-:Y:S01]  /*0e10*/  LEA R94, P3, R7, R2.reuse, 0x9 ;  /* 0x00000002075e7211 */ /* 0x080fe200078648ff */
[----:B------:R1:W5:Y:S01]  /*0e20*/  LDG.E.U16 R35, desc[UR14][R12.64+0xc0] ;  /* 0x0000c00e0c237981 */ /* 0x000362000c1e1500 */
[-C--:B------:R-:W-:Y:S02]  /*0e30*/  LEA R110, P2, R5, R2.reuse, 0x9 ;  /* 0x00000002056e7211 */ /* 0x080fe400078448ff */
[-C--:B------:R-:W-:Y:S01]  /*0e40*/  LEA R126, P0, R21, R2.reuse, 0x9 ;  /* 0x00000002157e7211 */ /* 0x080fe200078048ff */
[----:B------:R-:W-:Y:S01]  /*0e50*/  IMAD.SHL.U32 R40, R17, 0x100, RZ ;  /* 0x0000010011287824 */ /* 0x000fe200078e00ff */
[----:B------:R-:W-:Y:S01]  /*0e60*/  LEA R46, P6, R19, R2, 0x9 ;  /* 0x00000002132e7211 */ /* 0x000fe200078c48ff */
[----:B------:R-:W-:-:S02]  /*0e70*/  IMAD.SHL.U32 R42, R15, 0x100, RZ ;  /* 0x000001000f2a7824 */ /* 0x000fc400078e00ff */
[----:B-1----:R-:W-:Y:S01]  /*0e80*/  IMAD.SHL.U32 R12, R21, 0x100, RZ ;  /* 0x00000100150c7824 */ /* 0x002fe200078e00ff */
[----:B------:R-:W-:Y:S01]  /*0e90*/  LEA R44, P5, R17, R2, 0x9 ;  /* 0x00000002112c7211 */ /* 0x000fe200078a48ff */
[----:B------:R-:W-:Y:S02]  /*0ea0*/  IMAD.SHL.U32 R48, R49, 0x100, RZ ;  /* 0x0000010031307824 */ /* 0x000fe400078e00ff */
[----:B------:R-:W-:Y:S02]  /*0eb0*/  IMAD.SHL.U32 R50, R51, 0x100, RZ ;  /* 0x0000010033327824 */ /* 0x000fe400078e00ff */
[----:B------:R-:W-:Y:S02]  /*0ec0*/  IMAD.SHL.U32 R52, R47, 0x100, RZ ;  /* 0x000001002f347824 */ /* 0x000fe400078e00ff */
[----:B------:R-:W-:Y:S02]  /*0ed0*/  IMAD.SHL.U32 R54, R45, 0x100, RZ ;  /* 0x000001002d367824 */ /* 0x000fe400078e00ff */
[----:B------:R-:W-:-:S02]  /*0ee0*/  IMAD.SHL.U32 R56, R53, 0x100, RZ ;  /* 0x0000010035387824 */ /* 0x000fc400078e00ff */
[----:B------:R-:W-:Y:S02]  /*0ef0*/  IMAD.SHL.U32 R58, R55, 0x100, RZ ;  /* 0x00000100373a7824 */ /* 0x000fe400078e00ff */
[----:B------:R-:W-:Y:S01]  /*0f00*/  IMAD.SHL.U32 R60, R57, 0x100, RZ ;  /* 0x00000100393c7824 */ /* 0x000fe200078e00ff */
[----:B--2---:R1:W-:Y:S02]  /*0f10*/  STS.U16 [R36+UR7+0x10440], R79 ;  /* 0x0104404f24007988 */ /* 0x0043e40008000407 */
[-C--:B-1----:R-:W-:Y:S02]  /*0f20*/  LEA.HI.X R79, R4, R3.reuse, RZ, 0x1, P4 ;  /* 0x00000003044f7211 */ /* 0x082fe400020f0cff */
[----:B------:R-:W-:Y:S01]  /*0f30*/  LEA R18, P4, R15, R2, 0x9 ;  /* 0x000000020f127211 */ /* 0x000fe200078848ff */
[----:B---3--:R1:W-:Y:S03]  /*0f40*/  STS.U16 [R36+UR7+0x10840], R95 ;  /* 0x0108405f24007988 */ /* 0x0083e60008000407 */
[----:B------:R-:W-:-:S02]  /*0f50*/  LEA.HI.X R19, R42, R3, RZ, 0x1, P4 ;  /* 0x000000032a137211 */ /* 0x000fc400020f0cff */
[-C--:B-1----:R-:W-:Y:S02]  /*0f60*/  LEA.HI.X R95, R6, R3.reuse, RZ, 0x1, P3 ;  /* 0x00000003065f7211 */ /* 0x082fe400018f0cff */
[-C--:B------:R-:W-:Y:S02]  /*0f70*/  LEA R16, P3, R49, R2.reuse, 0x9 ;  /* 0x0000000231107211 */ /* 0x080fe400078648ff */
[-C--:B------:R-:W-:Y:S02]  /*0f80*/  LEA R6, P4, R55, R2.reuse, 0x9 ;  /* 0x0000000237067211 */ /* 0x080fe400078848ff */
[-C--:B------:R-:W-:Y:S02]  /*0f90*/  LEA.HI.X R17, R48, R3.reuse, RZ, 0x1, P3 ;  /* 0x0000000330117211 */ /* 0x080fe400018f0cff */
[----:B------:R-:W-:Y:S01]  /*0fa0*/  LEA R48, P3, R57, R2, 0x9 ;  /* 0x0000000239307211 */ /* 0x000fe200078648ff */
[----:B----4-:R1:W-:Y:S02]  /*0fb0*/  STS.U16 [R36+UR7+0x10c40], R111 ;  /* 0x010c406f24007988 */ /* 0x0103e40008000407 */
[----:B-1----:R-:W-:-:S02]  /*0fc0*/  LEA.HI.X R111, R8, R3, RZ, 0x1, P2 ;  /* 0x00000003086f7211 */ /* 0x002fc400010f0cff */
[----:B------:R-:W-:-:S04]  /*0fd0*/  LEA R14, P2, R51, R2, 0x9 ;  /* 0x00000002330e7211 */ /* 0x000fc800078448ff */
[-C--:B------:R-:W-:Y:S01]  /*0fe0*/  LEA.HI.X R15, R50, R3.reuse, RZ, 0x1, P2 ;  /* 0x00000003320f7211 */ /* 0x080fe200010f0cff */
[----:B-----5:R1:W-:Y:S01]  /*0ff0*/  STS.U16 [R36+UR7+0x11040], R127 ;  /* 0x0110407f24007988 */ /* 0x0203e20008000407 */
[-C--:B------:R-:W-:Y:S02]  /*1000*/  LEA R50, P2, R59, R2.reuse, 0x9 ;  /* 0x000000023b327211 */ /* 0x080fe400078448ff */
[-C--:B-1----:R-:W-:Y:S02]  /*1010*/  LEA.HI.X R127, R12, R3.reuse, RZ, 0x1, P0 ;  /* 0x000000030c7f7211 */ /* 0x082fe400000f0cff */
[-C--:B------:R-:W-:Y:S02]  /*1020*/  LEA R12, P0, R47, R2.reuse, 0x9 ;  /* 0x000000022f0c7211 */ /* 0x080fe400078048ff */
[----:B------:R-:W-:Y:S02]  /*1030*/  LEA.HI.X R47, R38, R3, RZ, 0x1, P6 ;  /* 0x00000003262f7211 */ /* 0x000fe400030f0cff */
[----:B------:R-:W-:-:S02]  /*1040*/  LEA R4, P6, R45, R2, 0x9 ;  /* 0x000000022d047211 */ /* 0x000fc400078c48ff */
[-C--:B------:R-:W-:Y:S02]  /*1050*/  LEA.HI.X R45, R40, R3.reuse, RZ, 0x1, P5 ;  /* 0x00000003282d7211 */ /* 0x080fe400028f0cff */
[----:B------:R-:W-:Y:S01]  /*1060*/  LEA R8, P5, R53, R2, 0x9 ;  /* 0x0000000235087211 */ /* 0x000fe200078a48ff */
[----:B------:R-:W-:Y:S01]  /*1070*/  IMAD.SHL.U32 R2, R59, 0x100, RZ ;  /* 0x000001003b027824 */ /* 0x000fe200078e00ff */
[-C--:B------:R-:W-:Y:S02]  /*1080*/  LEA.HI.X R5, R54, R3.reuse, RZ, 0x1, P6 ;  /* 0x0000000336057211 */ /* 0x080fe400030f0cff */
[-C--:B------:R-:W-:Y:S02]  /*1090*/  LEA.HI.X R13, R52, R3.reuse, RZ, 0x1, P0 ;  /* 0x00000003340d7211 */ /* 0x080fe400000f0cff */
[-C--:B------:R-:W-:Y:S02]  /*10a0*/  LEA.HI.X R9, R56, R3.reuse, RZ, 0x1, P5 ;  /* 0x0000000338097211 */ /* 0x080fe400028f0cff */
[----:B------:R-:W-:-:S02]  /*10b0*/  LEA.HI.X R7, R58, R3, RZ, 0x1, P4 ;  /* 0x000000033a077211 */ /* 0x000fc400020f0cff */
[-C--:B------:R-:W-:Y:S01]  /*10c0*/  LEA.HI.X R49, R60, R3.reuse, RZ, 0x1, P3 ;  /* 0x000000033c317211 */ /* 0x080fe200018f0cff */
[----:B------:R-:W-:Y:S01]  /*10d0*/  IMAD.WIDE.U32 R78, R20, 0x2, R78 ;  /* 0x00000002144e7825 */ /* 0x000fe200078e004e */
[----:B------:R-:W-:-:S03]  /*10e0*/  LEA.HI.X R51, R2, R3, RZ, 0x1, P2 ;  /* 0x0000000302337211 */ /* 0x000fc600010f0cff */
[C---:B------:R-:W-:Y:S01]  /*10f0*/  IMAD.WIDE.U32 R2, R20.reuse, 0x2, R10 ;  /* 0x0000000214027825 */ /* 0x040fe200078e000a */
[----:B------:R1:W-:Y:S03]  /*1100*/  STS.U16 [R36+UR7+0x10000], R61 ;  /* 0x0100003d24007988 */ /* 0x0003e60008000407 */
[C---:B------:R-:W-:Y:S01]  /*1110*/  IMAD.WIDE.U32 R94, R20.reuse, 0x2, R94 ;  /* 0x00000002145e7825 */ /* 0x040fe200078e005e */
[----:B------:R2:W-:Y:S03]  /*1120*/  STS.U16 [R36+UR7+0x10040], R63 ;  /* 0x0100403f24007988 */ /* 0x0005e60008000407 */
[C---:B------:R-:W-:Y:S01]  /*1130*/  IMAD.WIDE.U32 R110, R20.reuse, 0x2, R110 ;  /* 0x00000002146e7825 */ /* 0x040fe200078e006e */
[----:B------:R3:W-:Y:S03]  /*1140*/  STS.U16 [R36+UR7+0x12000], R65 ;  /* 0x0120004124007988 */ /* 0x0007e60008000407 */
[C---:B------:R-:W-:Y:S01]  /*1150*/  IMAD.WIDE.U32 R126, R20.reuse, 0x2, R126 ;  /* 0x00000002147e7825 */ /* 0x040fe200078e007e */
[----:B------:R4:W-:Y:S03]  /*1160*/  STS.U16 [R36+UR7+0x12040], R67 ;  /* 0x0120404324007988 */ /* 0x0009e60008000407 */
[C---:B------:R-:W-:Y:S01]  /*1170*/  IMAD.WIDE.U32 R46, R20.reuse, 0x2, R46 ;  /* 0x00000002142e7825 */ /* 0x040fe200078e002e */
[----:B------:R-:W-:Y:S03]  /*1180*/  STS.U16 [R36+UR7+0x10240], R69 ;  /* 0x0102404524007988 */ /* 0x000fe60008000407 */
[C---:B------:R-:W-:Y:S01]  /*1190*/  IMAD.WIDE.U32 R10, R20.reuse, 0x2, R4 ;  /* 0x00000002140a7825 */ /* 0x040fe200078e0004 */
[----:B------:R-:W-:Y:S03]  /*11a0*/  STS.U16 [R36+UR7+0x10200], R71 ;  /* 0x0102004724007988 */ /* 0x000fe60008000407 */
[C---:B------:R-:W-:Y:S01]  /*11b0*/  IMAD.WIDE.U32 R44, R20.reuse, 0x2, R44 ;  /* 0x00000002142c7825 */ /* 0x040fe200078e002c */
[----:B------:R-:W-:Y:S03]  /*11c0*/  STS.U16 [R36+UR7+0x12240], R73 ;  /* 0x0122404924007988 */ /* 0x000fe60008000407 */
[C---:B------:R-:W-:Y:S01]  /*11d0*/  IMAD.WIDE.U32 R18, R20.reuse, 0x2, R18 ;  /* 0x0000000214127825 */ /* 0x040fe200078e0012 */
[----:B------:R-:W-:Y:S03]  /*11e0*/  STS.U16 [R36+UR7+0x12200], R75 ;  /* 0x0122004b24007988 */ /* 0x000fe60008000407 */
        /* <DEDUP_REMOVED lines=12> */
[----:B------:R-:W-:Y:S01]  /*12b0*/  IMAD.WIDE.U32 R20, R20, 0x2, R50 ;  /* 0x0000000214147825 */ /* 0x000fe200078e0032 */
[----:B------:R-:W-:Y:S04]  /*12c0*/  STS.U16 [R36+UR7+0x12600], R91 ;  /* 0x0126005b24007988 */ /* 0x000fe80008000407 */
[----:B------:R0:W-:Y:S04]  /*12d0*/  STS.U16 [R36+UR7+0x10800], R93 ;  /* 0x0108005d24007988 */ /* 0x0001e80008000407 */
[----:B------:R0:W-:Y:S04]  /*12e0*/  STS.U16 [R36+UR7+0x10c00], R109 ;  /* 0x010c006d24007988 */ /* 0x0001e80008000407 */
[----:B------:R-:W5:Y:S04]  /*12f0*/  LDG.E.U16 R49, desc[UR14][R78.64] ;  /* 0x0000000e4e317981 */ /* 0x000f68000c1e1500 */
[----:B------:R-:W5:Y:S04]  /*1300*/  LDG.E.U16 R51, desc[UR14][R78.64+0x40] ;  /* 0x0000400e4e337981 */ /* 0x000f68000c1e1500 */
[----:B------:R-:W5:Y:S04]  /*1310*/  LDG.E.U16 R53, desc[UR14][R78.64+0x80] ;  /* 0x0000800e4e357981 */ /* 0x000f68000c1e1500 */
[----:B------:R-:W5:Y:S04]  /*1320*/  LDG.E.U16 R55, desc[UR14][R78.64+0xc0] ;  /* 0x0000c00e4e377981 */ /* 0x000f68000c1e1500 */
[----:B------:R-:W5:Y:S04]  /*1330*/  LDG.E.U16 R57, desc[UR14][R78.64+0x100] ;  /* 0x0001000e4e397981 */ /* 0x000f68000c1e1500 */
[----:B------:R-:W5:Y:S04]  /*1340*/  LDG.E.U16 R59, desc[UR14][R78.64+0x140] ;  /* 0x0001400e4e3b7981 */ /* 0x000f68000c1e1500 */
[----:B-1----:R-:W5:Y:S04]  /*1350*/  LDG.E.U16 R61, desc[UR14][R78.64+0x180] ;  /* 0x0001800e4e3d7981 */ /* 0x002f68000c1e1500 */
[----:B--2---:R-:W2:Y:S04]  /*1360*/  LDG.E.U16 R63, desc[UR14][R78.64+0x1c0] ;  /* 0x0001c00e4e3f7981 */ /* 0x004ea8000c1e1500 */
[----:B------:R-:W-:Y:S04]  /*1370*/  STS.U16 [R36+UR7+0x12800], R97 ;  /* 0x0128006124007988 */ /* 0x000fe80008000407 */
[----:B------:R-:W-:Y:S04]  /*1380*/  STS.U16 [R36+UR7+0x12840], R99 ;  /* 0x0128406324007988 */ /* 0x000fe80008000407 */
[----:B------:R-:W-:Y:S04]  /*1390*/  STS.U16 [R36+UR7+0x10a40], R101 ;  /* 0x010a406524007988 */ /* 0x000fe80008000407 */
[----:B------:R-:W-:Y:S04]  /*13a0*/  STS.U16 [R36+UR7+0x10a00], R103 ;  /* 0x010a006724007988 */ /* 0x000fe80008000407 */
[----:B------:R-:W-:Y:S04]  /*13b0*/  STS.U16 [R36+UR7+0x12a40], R105 ;  /* 0x012a406924007988 */ /* 0x000fe80008000407 */
[----:B------:R1:W-:Y:S04]  /*13c0*/  STS.U16 [R36+UR7+0x12a00], R107 ;  /* 0x012a006b24007988 */ /* 0x0003e80008000407 */
[----:B------:R-:W-:Y:S04]  /*13d0*/  STS.U16 [R36+UR7+0x12c00], R113 ;  /* 0x012c007124007988 */ /* 0x000fe80008000407 */
[----:B------:R-:W-:Y:S04]  /*13e0*/  STS.U16 [R36+UR7+0x12c40], R115 ;  /* 0x012c407324007988 */ /* 0x000fe80008000407 */
[----:B------:R-:W-:Y:S04]  /*13f0*/  STS.U16 [R36+UR7+0x10e40], R117 ;  /* 0x010e407524007988 */ /* 0x000fe80008000407 */
[----:B------:R-:W-:Y:S04]  /*1400*/  STS.U16 [R36+UR7+0x10e00], R119 ;  /* 0x010e007724007988 */ /* 0x000fe80008000407 */
[----:B------:R-:W-:Y:S04]  /*1410*/  STS.U16 [R36+UR7+0x12e40], R121 ;  /* 0x012e407924007988 */ /* 0x000fe80008000407 */
[----:B------:R-:W-:Y:S04]  /*1420*/  STS.U16 [R36+UR7+0x12e00], R123 ;  /* 0x012e007b24007988 */ /* 0x000fe80008000407 */
[----:B------:R0:W-:Y:S04]  /*1430*/  STS.U16 [R36+UR7+0x11000], R125 ;  /* 0x0110007d24007988 */ /* 0x0001e80008000407 */
[----:B------:R0:W-:Y:S04]  /*1440*/  STS.U16 [R36+UR7+0x11400], R143 ;  /* 0x0114008f24007988 */ /* 0x0001e80008000407 */
[----:B---3--:R-:W3:Y:S04]  /*1450*/  LDG.E.U16 R65, desc[UR14][R94.64] ;  /* 0x0000000e5e417981 */ /* 0x008ee8000c1e1500 */
[----:B----4-:R-:W4:Y:S04]  /*1460*/  LDG.E.U16 R67, desc[UR14][R94.64+0x40] ;  /* 0x0000400e5e437981 */ /* 0x010f28000c1e1500 */
[----:B-----5:R-:W5:Y:S04]  /*1470*/  LDG.E.U16 R77, desc[UR14][R94.64+0x80] ;  /* 0x0000800e5e4d7981 */ /* 0x020f68000c1e1500 */
[----:B------:R-:W2:Y:S04]  /*1480*/  LDG.E.U16 R75, desc[UR14][R94.64+0xc0] ;  /* 0x0000c00e5e4b7981 */ /* 0x000ea8000c1e1500 */
[----:B------:R-:W2:Y:S04]  /*1490*/  LDG.E.U16 R73, desc[UR14][R94.64+0x100] ;  /* 0x0001000e5e497981 */ /* 0x000ea8000c1e1500 */
[----:B------:R-:W2:Y:S04]  /*14a0*/  LDG.E.U16 R71, desc[UR14][R94.64+0x140] ;  /* 0x0001400e5e477981 */ /* 0x000ea8000c1e1500 */
[----:B------:R-:W2:Y:S04]  /*14b0*/  LDG.E.U16 R69, desc[UR14][R94.64+0x180] ;  /* 0x0001800e5e457981 */ /* 0x000ea8000c1e1500 */
[----:B0-----:R-:W2:Y:S04]  /*14c0*/  LDG.E.U16 R93, desc[UR14][R94.64+0x1c0] ;  /* 0x0001c00e5e5d7981 */ /* 0x001ea8000c1e1500 */
[----:B------:R-:W2:Y:S04]  /*14d0*/  LDG.E.U16 R91, desc[UR14][R110.64] ;  /* 0x0000000e6e5b7981 */ /* 0x000ea8000c1e1500 */
[----:B------:R-:W2:Y:S04]  /*14e0*/  LDG.E.U16 R89, desc[UR14][R110.64+0x40] ;  /* 0x0000400e6e597981 */ /* 0x000ea8000c1e1500 */
[----:B------:R-:W2:Y:S04]  /*14f0*/  LDG.E.U16 R87, desc[UR14][R110.64+0x80] ;  /* 0x0000800e6e577981 */ /* 0x000ea8000c1e1500 */
[----:B------:R-:W2:Y:S04]  /*1500*/  LDG.E.U16 R85, desc[UR14][R110.64+0xc0] ;  /* 0x0000c00e6e557981 */ /* 0x000ea8000c1e1500 */
[----:B------:R-:W2:Y:S04]  /*1510*/  LDG.E.U16 R83, desc[UR14][R110.64+0x100] ;  /* 0x0001000e6e537981 */ /* 0x000ea8000c1e1500 */
[----:B------:R-:W2:Y:S04]  /*1520*/  LDG.E.U16 R81, desc[UR14][R110.64+0x140] ;  /* 0x0001400e6e517981 */ /* 0x000ea8000c1e1500 */
[----:B------:R-:W2:Y:S04]  /*1530*/  LDG.E.U16 R79, desc[UR14][R110.64+0x180] ;  /* 0x0001800e6e4f7981 */ /* 0x000ea8000c1e1500 */
[----:B------:R-:W2:Y:S04]  /*1540*/  LDG.E.U16 R109, desc[UR14][R110.64+0x1c0] ;  /* 0x0001c00e6e6d7981 */ /* 0x000ea8000c1e1500 */
        /* <DEDUP_REMOVED lines=10> */
[----:B------:R0:W-:Y:S04]  /*15f0*/  STS.U16 [R36+UR7+0x11600], R153 ;  /* 0x0116009924007988 */ /* 0x0001e80008000407 */
[----:B-1----:R-:W2:Y:S04]  /*1600*/  LDG.E.U16 R107, desc[UR14][R126.64] ;  /* 0x0000000e7e6b7981 */ /* 0x002ea8000c1e1500 */
        /* <DEDUP_REMOVED lines=62> */
[----:B------:R-:W3:Y:S04]  /*19f0*/  LDG.E.U16 R90, desc[UR14][R10.64+0x1c0] ;  /* 0x0001c00e0a5a7981 */ /* 0x000ee8000c1e1500 */
[----:B------:R-:W4:Y:S04]  /*1a00*/  LDG.E.U16 R88, desc[UR14][R8.64] ;  /* 0x0000000e08587981 */ /* 0x000f28000c1e1500 */
        /* <DEDUP_REMOVED lines=47> */
[----:B------:R-:W-:Y:S04]  /*1d00*/  STS.U16 [R36+UR7+0x13640], R22 ;  /* 0x0136401624007988 */ /* 0x000fe80008000407 */
        /* <DEDUP_REMOVED lines=24> */
[----:B--2---:R-:W-:Y:S04]  /*1e90*/  STS.U16 [R36+UR7+0xc200], R63 ;  /* 0x00c2003f24007988 */ /* 0x004fe80008000407 */
[----:B---3--:R-:W-:Y:S04]  /*1ea0*/  STS.U16 [R36+UR7+0x400], R65 ;  /* 0x0004004124007988 */ /* 0x008fe80008000407 */
[----:B----4-:R-:W-:Y:S04]  /*1eb0*/  STS.U16 [R36+UR7+0x440], R67 ;  /* 0x0004404324007988 */ /* 0x010fe80008000407 */
[----:B-----5:R-:W-:Y:S04]  /*1ec0*/  STS.U16 [R36+UR7+0x4400], R77 ;  /* 0x0044004d24007988 */ /* 0x020fe80008000407 */
        /* <DEDUP_REMOVED lines=109> */
[----:B------:R-:W-:Y:S04]  /*25a0*/  STS.U16 [R36+UR7], R7 ;  /* 0x0000000724007988 */ /* 0x000fe80008000407 */
        /* <DEDUP_REMOVED lines=11> */
[----:B------:R3:W-:Y:S04]  /*2660*/  STS.U16 [R36+UR7+0xa000], R148 ;  /* 0x00a0009424007988 */ /* 0x0007e80008000407 */
[----:B------:R3:W-:Y:S04]  /*2670*/  STS.U16 [R36+UR7+0xa040], R150 ;  /* 0x00a0409624007988 */ /* 0x0007e80008000407 */
[----:B------:R3:W-:Y:S04]  /*2680*/  STS.U16 [R36+UR7+0xe000], R152 ;  /* 0x00e0009824007988 */ /* 0x0007e80008000407 */
[----:B------:R3:W-:Y:S04]  /*2690*/  STS.U16 [R36+UR7+0xe040], R154 ;  /* 0x00e0409a24007988 */ /* 0x0007e80008000407 */
[----:B0-----:R-:W4:Y:S04]  /*26a0*/  LDG.E.U16 R5, desc[UR14][R2.64+0x8800] ;  /* 0x0088000e02057981 */ /* 0x001f28000c1e1500 */
[----:B------:R-:W5:Y:S04]  /*26b0*/  LDG.E.U16 R7, desc[UR14][R2.64+0x8840] ;  /* 0x0088400e02077981 */ /* 0x000f68000c1e1500 */
[----:B------:R-:W2:Y:S04]  /*26c0*/  LDG.E.U16 R9, desc[UR14][R2.64+0x8880] ;  /* 0x0088800e02097981 */ /* 0x000ea8000c1e1500 */
[----:B------:R-:W2:Y:S04]  /*26d0*/  LDG.E.U16 R11, desc[UR14][R2.64+0x88c0] ;  /* 0x0088c00e020b7981 */ /* 0x000ea8000c1e1500 */
[----:B------:R-:W2:Y:S04]  /*26e0*/  LDG.E.U16 R13, desc[UR14][R2.64+0x8900] ;  /* 0x0089000e020d7981 */ /* 0x000ea8000c1e1500 */
[----:B------:R-:W2:Y:S04]  /*26f0*/  LDG.E.U16 R15, desc[UR14][R2.64+0x8940] ;  /* 0x0089400e020f7981 */ /* 0x000ea8000c1e1500 */
[----:B------:R-:W2:Y:S04]  /*2700*/  LDG.E.U16 R17, desc[UR14][R2.64+0x8980] ;  /* 0x0089800e02117981 */ /* 0x000ea8000c1e1500 */
[----:B------:R-:W2:Y:S04]  /*2710*/  LDG.E.U16 R19, desc[UR14][R2.64+0x89c0] ;  /* 0x0089c00e02137981 */ /* 0x000ea8000c1e1500 */
[----:B-1----:R-:W2:Y:S04]  /*2720*/  LDG.E.U16 R21, desc[UR14][R2.64+0x9000] ;  /* 0x0090000e02157981 */ /* 0x002ea8000c1e1500 */
[----:B------:R-:W2:Y:S04]  /*2730*/  LDG.E.U16 R23, desc[UR14][R2.64+0x9040] ;  /* 0x0090400e02177981 */ /* 0x000ea8000c1e1500 */
[----:B------:R-:W2:Y:S04]  /*2740*/  LDG.E.U16 R25, desc[UR14][R2.64+0x9080] ;  /* 0x0090800e02197981 */ /* 0x000ea8000c1e1500 */
[----:B------:R-:W2:Y:S04]  /*2750*/  LDG.E.U16 R27, desc[UR14][R2.64+0x90c0] ;  /* 0x0090c00e021b7981 */ /* 0x000ea8000c1e1500 */
[----:B------:R-:W2:Y:S04]  /*2760*/  LDG.E.U16 R29, desc[UR14][R2.64+0x9100] ;  /* 0x0091000e021d7981 */ /* 0x000ea8000c1e1500 */
[----:B------:R-:W2:Y:S04]  /*2770*/  LDG.E.U16 R31, desc[UR14][R2.64+0x9140] ;  /* 0x0091400e021f7981 */ /* 0x000ea8000c1e1500 */
[----:B------:R-:W3:Y:S04]  /*2780*/  LDG.E.U16 R33, desc[UR14][R2.64+0x9180] ;  /* 0x0091800e02217981 */ /* 0x000ee8000c1e1500 */
        /* <DEDUP_REMOVED lines=73> */
[----:B--2---:R-:W2:Y:S04]  /*2c20*/  LDG.E.U16 R20, desc[UR14][R2.64+0xe000] ;  /* 0x00e0000e02147981 */ /* 0x004ea8000c1e1500 */
        /* <DEDUP_REMOVED lines=30> */
[----:B------:R-:W2:Y:S01]  /*2e10*/  LDG.E.U16 R84, desc[UR14][R2.64+0xf9c0] ;  /* 0x00f9c00e02547981 */ /* 0x000ea2000c1e1500 */
[----:B------:R-:W-:Y:S01]  /*2e20*/  LOP3.LUT P2, RZ, R135, 0x7f, RZ, 0xc0, !PT ;  /* 0x0000007f87ff7812 */ /* 0x000fe2000784c0ff */
[----:B------:R-:W-:Y:S01]  /*2e30*/  UMOV UR4, 0x1 ;  /* 0x0000000100047882 */ /* 0x000fe20000000000 */
[----:B------:R-:W-:-:S11]  /*2e40*/  SHF.R.U32.HI R86, RZ, 0x5, R135 ;  /* 0x00000005ff567819 */ /* 0x000fd60000011687 */
[----:B------:R-:W-:-:S05]  /*2e50*/  VOTEU.ALL UP0, P2 ;  /* 0x0000000000ff7886 */ /* 0x000fca0001000000 */
[----:B------:R-:W-:-:S04]  /*2e60*/  @!UP0 UIADD3 UR4, UPT, UPT, -UR4, 0x100000, URZ ;  /* 0x0010000004048890 */ /* 0x000fc8000fffe1ff */
[----:B------:R-:W-:Y:S02]  /*2e70*/  @!UP0 USHF.L.U32 UR5, UR4, 0xb, URZ ;  /* 0x0000000b04058899 */ /* 0x000fe400080006ff */
[----:B------:R-:W-:Y:S01]  /*2e80*/  @!UP0 USHF.L.U32 UR4, UR4, 0x1, URZ ;  /* 0x0000000104048899 */ /* 0x000fe200080006ff */
[----:B------:R-:W-:Y:S01]  /*2e90*/  VOTEU.ALL UP1, P2 ;  /* 0x0000000000ff7886 */ /* 0x000fe20001020000 */
[----:B------:R-:W-:Y:S01]  /*2ea0*/  R2UR UR12, R86 ;  /* 0x00000000560c72ca */ /* 0x000fe200000e0000 */
[----:B----4-:R0:W-:Y:S04]  /*2eb0*/  STS.U16 [R36+UR7+0x2240], R5 ;  /* 0x0022400524007988 */ /* 0x0101e80008000407 */
[----:B-----5:R0:W-:Y:S04]  /*2ec0*/  STS.U16 [R36+UR7+0x2200], R7 ;  /* 0x0022000724007988 */ /* 0x0201e80008000407 */
[----:B------:R0:W-:Y:S04]  /*2ed0*/  STS.U16 [R36+UR7+0x6240], R9 ;  /* 0x0062400924007988 */ /* 0x0001e80008000407 */
        /* <DEDUP_REMOVED lines=11> */
[----:B---3--:R0:W-:Y:S04]  /*2f90*/  STS.U16 [R36+UR7+0xe400], R33 ;  /* 0x00e4002124007988 */ /* 0x0081e80008000407 */
        /* <DEDUP_REMOVED lines=73> */
[----:B--2---:R0:W-:Y:S04]  /*3430*/  STS.U16 [R36+UR7+0x3800], R20 ;  /* 0x0038001424007988 */ /* 0x0041e80008000407 */
        /* <DEDUP_REMOVED lines=30> */
[----:B------:R0:W-:Y:S01]  /*3620*/  STS.U16 [R36+UR7+0xfe00], R84 ;  /* 0x00fe005424007988 */ /* 0x0001e20008000407 */
[----:B------:R1:W-:Y:S06]  /*3630*/  MEMBAR.ALL.CTA ;  /* 0x0000000000007992 */ /* 0x0003ec0000008000 */
[----:B-1----:R-:W-:Y:S04]  /*3640*/  FENCE.VIEW.ASYNC.S ;  /* 0x00000000000073c6 */ /* 0x002fe80000000000 */
[----:B------:R-:W1:Y:S02]  /*3650*/  FENCE.VIEW.ASYNC.S ;  /* 0x00000000000073c6 */ /* 0x000e640000000000 */
[----:B-1----:R0:W1:Y:S01]  /*3660*/  @!UP1 SYNCS.EXCH.64 URZ, [UR7+0x14000], UR4 ;  /* 0x0140000407ff95b2 */ /* 0x0020620008000100 */
[----:B------:R-:W-:Y:S01]  /*3670*/  UISETP.NE.U32.AND UP0, UPT, UR12, URZ, UPT ;  /* 0x000000ff0c00728c */ /* 0x000fe2000bf05070 */
[----:B------:R-:W-:-:S02]  /*3680*/  R2UR UR13, R92 ;  /* 0x000000005c0d72ca */ /* 0x000fc400000e0000 */
[----:B------:R-:W-:Y:S01]  /*3690*/  LOP3.LUT R2, R135, 0x7f, RZ, 0xc0, !PT ;  /* 0x0000007f87027812 */ /* 0x000fe200078ec0ff */
[----:B-1----:R-:W-:Y:S06]  /*36a0*/  BAR.SYNC.DEFER_BLOCKING 0x0 ;  /* 0x0000000000007b1d */ /* 0x002fec0000010000 */
[----:B0-----:R-:W-:Y:S06]  /*36b0*/  BRA.U UP0, `(.L_x_6) ;  /* 0x0000000100cc7547 */ /* 0x001fec000b800000 */
[----:B------:R-:W-:Y:S02]  /*36c0*/  USHF.R.U32.HI UR10, URZ, 0x4, UR7 ;  /* 0x00000004ff0a7899 */ /* 0x000fe40008011607 */
[----:B------:R-:W-:Y:S02]  /*36d0*/  UIADD3 UR8, UPT, UPT, UR7, 0x10000, URZ ;  /* 0x0001000007087890 */ /* 0x000fe4000fffe0ff */
[----:B------:R-:W-:Y:S02]  /*36e0*/  USGXT.U32 UR10, UR10, 0xe ;  /* 0x0000000e0a0a789a */ /* 0x000fe40008000000 */
[----:B------:R-:W-:Y:S02]  /*36f0*/  USHF.R.U32.HI UR8, URZ, 0x4, UR8 ;  /* 0x00000004ff087899 */ /* 0x000fe40008011608 */
[----:B------:R-:W-:Y:S02]  /*3700*/  UIADD3 UR40, UP0, UPT, UR10, 0x4000080, URZ ;  /* 0x040000800a287890 */ /* 0x000fe4000ff1e0ff */
[----:B------:R-:W-:Y:S01]  /*3710*/  USGXT.U32 UR8, UR8, 0xe ;  /* 0x0000000e0808789a */ /* 0x000fe20008000000 */
[----:B------:R-:W-:Y:S01]  /*3720*/  UMOV UR5, URZ ;  /* 0x000000ff00057c82 */ /* 0x000fe20008000000 */
[----:B------:R-:W-:Y:S01]  /*3730*/  UMOV UR4, URZ ;  /* 0x000000ff00047c82 */ /* 0x000fe20008000000 */
[----:B------:R-:W-:-:S02]  /*3740*/  UIADD3.X UR41, UPT, UPT, UR5, 0x40004040, URZ, UP0, !UPT ;  /* 0x4000404005297890 */ /* 0x000fc400087fe4ff */
[----:B------:R-:W-:Y:S02]  /*3750*/  UIADD3 UR38, UP0, UPT, UR8, 0x2, URZ ;  /* 0x0000000208267890 */ /* 0x000fe4000ff1e0ff */
[----:B------:R-:W-:Y:S02]  /*3760*/  ULOP3.LUT UR10, UR10, 0x4000000, URZ, 0xfc, !UPT ;  /* 0x040000000a0a7892 */ /* 0x000fe4000f8efcff */
[----:B------:R-:W-:Y:S02]  /*3770*/  UIADD3.X UR39, UPT, UPT, UR4, 0x40004040, URZ, UP0, !UPT ;  /* 0x4000404004277890 */ /* 0x000fe400087fe4ff */
[----:B------:R-:W-:Y:S02]  /*3780*/  UIADD3.64 UR16, UPT, UPT, UR40, 0x80, URZ ;  /* 0x0000008028107897 */ /* 0x000fe4000fffe0ff */
[----:B------:R-:W-:Y:S02]  /*3790*/  UIADD3.64 UR4, UPT, UPT, UR38, 0x2, URZ ;  /* 0x0000000226047897 */ /* 0x000fe4000fffe0ff */
[----:B------:R-:W-:-:S02]  /*37a0*/  UIADD3.64 UR20, UPT, UPT, UR40, 0x100, URZ ;  /* 0x0000010028147897 */ /* 0x000fc4000fffe0ff */
[----:B------:R-:W-:Y:S02]  /*37b0*/  UIADD3.64 UR18, UPT, UPT, UR38, 0x4, URZ ;  /* 0x0000000426127897 */ /* 0x000fe4000fffe0ff */
[----:B------:R-:W-:Y:S02]  /*37c0*/  UIADD3.64 UR24, UPT, UPT, UR40, 0x180, URZ ;  /* 0x0000018028187897 */ /* 0x000fe4000fffe0ff */
[----:B------:R-:W-:Y:S02]  /*37d0*/  UIADD3.64 UR22, UPT, UPT, UR38, 0x1fe, URZ ;  /* 0x000001fe26167897 */ /* 0x000fe4000fffe0ff */
[----:B------:R-:W-:Y:S02]  /*37e0*/  UIADD3.64 UR28, UPT, UPT, UR40, 0x200, URZ ;  /* 0x00000200281c7897 */ /* 0x000fe4000fffe0ff */
[----:B------:R-:W-:Y:S02]  /*37f0*/  UIADD3.64 UR26, UPT, UPT, UR38, 0x200, URZ ;  /* 0x00000200261a7897 */ /* 0x000fe4000fffe0ff */
[----:B------:R-:W-:-:S02]  /*3800*/  UIADD3.64 UR32, UPT, UPT, UR40, 0x280, URZ ;  /* 0x0000028028207897 */ /* 0x000fc4000fffe0ff */
[----:B------:R-:W-:Y:S01]  /*3810*/  UIADD3.64 UR30, UPT, UPT, UR38, 0x202, URZ ;  /* 0x00000202261e7897 */ /* 0x000fe2000fffe0ff */
[----:B------:R-:W-:Y:S01]  /*3820*/  UMOV UR42, 0x0 ;  /* 0x00000000002a7882 */ /* 0x000fe20000000000 */
[----:B------:R-:W-:Y:S01]  /*3830*/  UMOV UR43, 0x4410010 ;  /* 0x04410010002b7882 */ /* 0x000fe20000000000 */
[----:B------:R-:W-:Y:S01]  /*3840*/  UIADD3.64 UR36, UPT, UPT, UR40, 0x300, URZ ;  /* 0x0000030028247897 */ /* 0x000fe2000fffe0ff */
[----:B------:R-:W-:Y:S01]  /*3850*/  UMOV UR9, 0x40004040 ;  /* 0x4000404000097882 */ /* 0x000fe20000000000 */
[----:B------:R-:W-:Y:S01]  /*3860*/  UIADD3.64 UR34, UPT, UPT, UR38, 0x204, URZ ;  /* 0x0000020426227897 */ /* 0x000fe2000fffe0ff */
[----:B------:R-:W-:Y:S01]  /*3870*/  UMOV UR11, 0x40004040 ;  /* 0x40004040000b7882 */ /* 0x000fe20000000000 */
[----:B------:R-:W-:Y:S01]  /*3880*/  UMOV UR44, 0x0 ;  /* 0x00000000002c7882 */ /* 0x000fe20000000000 */
[----:B------:R-:W-:Y:S01]  /*3890*/  UMOV UR45, 0x4410010 ;  /* 0x04410010002d7882 */ /* 0x000fe20000000000 */
[----:B------:R-:W-:Y:S01]  /*38a0*/  UMOV UR46, 0x0 ;  /* 0x00000000002e7882 */ /* 0x000fe20000000000 */
[----:B------:R-:W-:Y:S01]  /*38b0*/  UMOV UR47, 0x4410010 ;  /* 0x04410010002f7882 */ /* 0x000fe20000000000 */
[----:B------:R0:W-:Y:S01]  /*38c0*/  UTCHMMA gdesc[UR8], gdesc[UR10], tmem[UR13], tmem[UR42], idesc[UR43], !UPT ;  /* 0x00ff2a0a080075ea */ /* 0x0001e2000f80000d */
[----:B------:R-:W-:Y:S01]  /*38d0*/  UMOV UR48, 0x0 ;  /* 0x0000000000307882 */ /* 0x000fe20000000000 */
[----:B------:R-:W-:Y:S01]  /*38e0*/  UMOV UR49, 0x4410010 ;  /* 0x0441001000317882 */ /* 0x000fe20000000000 */
[----:B------:R0:W-:Y:S01]  /*38f0*/  UTCHMMA gdesc[UR38], gdesc[UR40], tmem[UR13], tmem[UR44], idesc[UR45], UPT ;  /* 0x00ff2c28260075ea */ /* 0x0001e2000b80000d */
        /* <DEDUP_REMOVED lines=12> */
[----:B------:R0:W-:Y:S01]  /*39c0*/  UTCHMMA gdesc[UR30], gdesc[UR32], tmem[UR13], tmem[UR54], idesc[UR55], UPT ;  /* 0x00ff36201e0075ea */ /* 0x0001e2000b80000d */
[----:B------:R0:W-:Y:S01]  /*39d0*/  UTCHMMA gdesc[UR34], gdesc[UR36], tmem[UR13], tmem[UR56], idesc[UR57], UPT ;  /* 0x00ff3824220075ea */ /* 0x0001e2000b80000d */
[----:B------:R-:W-:Y:S01]  /*39e0*/  NOP ;  /* 0x0000000000007918 */ /* 0x000fe20000000000 */
.L_x_6:
[----:B------:R-:W-:Y:S01]  /*39f0*/  ELECT P0, URZ, PT ;  /* 0x0000000000ff782f */ /* 0x000fe20003800000 */
[C---:B------:R-:W-:Y:S01]  /*3a00*/  IMAD.SHL.U32 R3, R135.reuse, 0x10, RZ ;  /* 0x0000001087037824 */ /* 0x040fe200078e00ff */
[----:B0-----:R-:W-:Y:S01]  /*3a10*/  UIADD3 UR4, UPT, UPT, UR7, 0x14000, URZ ;  /* 0x0001400007047890 */ /* 0x001fe2000fffe0ff */
[----:B------:R-:W-:Y:S01]  /*3a20*/  SHF.R.S32.HI R133, RZ, 0x4, R135 ;  /* 0x00000004ff857819 */ /* 0x000fe20000011487 */
[----:B------:R-:W-:Y:S01]  /*3a30*/  UMOV UR5, URZ ;  /* 0x000000ff00057c82 */ /* 0x000fe20008000000 */
[----:B------:R-:W-:Y:S02]  /*3a40*/  ISETP.LT.U32.AND P0, PT, R2, 0x20, P0 ;  /* 0x000000200200780c */ /* 0x000fe40000701070 */
[----:B------:R-:W-:Y:S02]  /*3a50*/  LOP3.LUT R2, R135, 0x7, RZ, 0xc0, !PT ;  /* 0x0000000787027812 */ /* 0x000fe400078ec0ff */
[----:B------:R-:W-:-:S09]  /*3a60*/  LOP3.LUT R3, R3, 0xf0, RZ, 0xc0, !PT ;  /* 0x000000f003037812 */ /* 0x000fd200078ec0ff */
[----:B------:R-:W-:Y:S01]  /*3a70*/  VOTEU.ANY UP0, P0 ;  /* 0x0000000000ff7886 */ /* 0x000fe20000000100 */
[----:B------:R-:W-:-:S04]  /*3a80*/  VOTEU.ANY UP1, P0 ;  /* 0x0000000000ff7886 */ /* 0x000fc80000020100 */
[----:B------:R-:W-:Y:S01]  /*3a90*/  @UP0 UMOV UR5, UR4 ;  /* 0x0000000400050c82 */ /* 0x000fe20008000000 */
[----:B------:R-:W-:Y:S01]  /*3aa0*/  USHF.L.U32 UR4, UR12, 0x15, URZ ;  /* 0x000000150c047899 */ /* 0x000fe200080006ff */
[----:B------:R0:W-:Y:S01]  /*3ab0*/  @UP1 UTCBAR [UR5], URZ ;  /* 0x000000ff050013e9 */ /* 0x0001e200080000ff */
[----:B------:R-:W-:Y:S02]  /*3ac0*/  BAR.SYNC.DEFER_BLOCKING 0x0 ;  /* 0x0000000000007b1d */ /* 0x000fe40000010000 */
[----:B------:R-:W-:-:S04]  /*3ad0*/  ULOP3.LUT UR4, UR4, 0x600000, URZ, 0xc0, !UPT ;  /* 0x0060000004047892 */ /* 0x000fc8000f8ec0ff */
[----:B------:R-:W-:Y:S01]  /*3ae0*/  UIADD3 UR4, UPT, UPT, UR13, UR4, URZ ;  /* 0x000000040d047290 */ /* 0x000fe2000fffe0ff */
[----:B------:R-:W1:Y:S02]  /*3af0*/  SYNCS.PHASECHK.TRANS64.TRYWAIT P0, [UR7+0x14000], RZ ;  /* 0x014000ffff0075a7 */ /* 0x000e640008001107 */
[----:B01----:R-:W-:Y:S09]  /*3b00*/  @!P0 BRA `(.L_x_7) ;  /* 0x0000001400f48947 */ /* 0x003ff20003800000 */
.L_x_11:
[----:B------:R-:W-:Y:S01]  /*3b10*/  BAR.SYNC.DEFER_BLOCKING 0x0 ;  /* 0x0000000000007b1d */ /* 0x000fe20000010000 */
[C---:B------:R-:W-:Y:S01]  /*3b20*/  LOP3.LUT R137, R135.reuse, 0x60, RZ, 0xc0, !PT ;  /* 0x0000006087897812 */ /* 0x040fe200078ec0ff */
[----:B------:R-:W-:Y:S01]  /*3b30*/  IMAD R3, R2, 0x800, R3 ;  /* 0x0000080002037824 */ /* 0x000fe200078e0203 */
[----:B------:R-:W-:Y:S02]  /*3b40*/  LOP3.LUT R132, R135, 0x10, RZ, 0xc0, !PT ;  /* 0x0000001087847812 */ /* 0x000fe400078ec0ff */
[----:B------:R-:W-:Y:S01]  /*3b50*/  SGXT R133, R133, 0x1 ;  /* 0x000000018585781a */ /* 0x000fe20000000200 */
[----:B------:R-:W-:Y:S01]  /*3b60*/  IMAD R2, R137, 0x4, R2 ;  /* 0x0000000489027824 */ /* 0x000fe200078e0202 */
[----:B------:R-:W0:Y:S01]  /*3b70*/  LDCU.64 UR8, c[0x0][0x390] ;  /* 0x00007200ff0877ac */ /* 0x000e220008000a00 */
[----:B------:R-:W-:Y:S01]  /*3b80*/  LDTM.16dp32bit_t0_t15.x128 R4, tmem[UR4] ;  /* 0x00000004000479ee */ /* 0x000fe20008b80000 */
[----:B------:R-:W1:Y:S01]  /*3b90*/  LDTM.16dp32bit_t16_t31.x128 R4, tmem[UR4+0x80] ;  /* 0x00008004000479ee */ /* 0x000e620008ba0000 */
[----:B------:R-:W-:Y:S01]  /*3ba0*/  IMAD R3, R132, 0x40, R3 ;  /* 0x0000004084037824 */ /* 0x000fe200078e0203 */
[----:B------:R-:W-:Y:S01]  /*3bb0*/  LOP3.LUT R133, R0, 0x2040, R133, 0xf8, !PT ;  /* 0x0000204000857812 */ /* 0x000fe200078ef885 */
[----:B------:R-:W-:Y:S01]  /*3bc0*/  IMAD.SHL.U32 R132, R2, 0x10, RZ ;  /* 0x0000001002847824 */ /* 0x000fe200078e00ff */
[----:B------:R-:W2:Y:S01]  /*3bd0*/  LDCU.64 UR4, c[0x0][0x390] ;  /* 0x00007200ff0477ac */ /* 0x000ea20008000a00 */
[----:B------:R-:W-:-:S02]  /*3be0*/  IMAD.SHL.U32 R0, R135, 0x80, RZ ;  /* 0x0000008087007824 */ /* 0x000fc400078e00ff */
[----:B------:R-:W-:Y:S01]  /*3bf0*/  IMAD.SHL.U32 R2, R137, 0x8, RZ ;  /* 0x0000000889027824 */ /* 0x000fe200078e00ff */
[----:B------:R-:W-:Y:S01]  /*3c00*/  LOP3.LUT R133, R133, R132, RZ, 0x3c, !PT ;  /* 0x0000008485857212 */ /* 0x000fe200078e3cff */
[----:B------:R-:W3:Y:S01]  /*3c10*/  LDCU.64 UR20, c[0x0][0x390] ;  /* 0x00007200ff1477ac */ /* 0x000ee20008000a00 */
[----:B------:R-:W-:Y:S02]  /*3c20*/  LOP3.LUT R0, R0, 0x400, RZ, 0xc0, !PT ;  /* 0x0000040000007812 */ /* 0x000fe400078ec0ff */
[----:B------:R-:W-:Y:S01]  /*3c30*/  LOP3.LUT R3, R3, R2, RZ, 0xfc, !PT ;  /* 0x0000000203037212 */ /* 0x000fe200078efcff */
[----:B------:R-:W4:Y:S01]  /*3c40*/  LDCU.64 UR10, c[0x0][0x390] ;  /* 0x00007200ff0a77ac */ /* 0x000f220008000a00 */
[----:B------:R-:W-:Y:S02]  /*3c50*/  IADD3 R133, PT, PT, R133, UR7, R0 ;  /* 0x0000000785857c10 */ /* 0x000fe4000fffe000 */
[C---:B------:R-:W-:Y:S01]  /*3c60*/  LOP3.LUT R132, R3.reuse, 0x10, RZ, 0x3c, !PT ;  /* 0x0000001003847812 */ /* 0x040fe200078e3cff */
[----:B------:R-:W1:Y:S01]  /*3c70*/  @!P2 SYNCS.CCTL.IV [UR7+0x14000] ;  /* 0x01400000ff00a9b1 */ /* 0x000e620008000007 */
[C---:B------:R-:W-:Y:S01]  /*3c80*/  LOP3.LUT R0, R3.reuse, 0x20, RZ, 0x3c, !PT ;  /* 0x0000002003007812 */ /* 0x040fe200078e3cff */
[----:B------:R-:W-:Y:S01]  /*3c90*/  NOP ;  /* 0x0000000000007918 */ /* 0x000fe20000000000 */
[C---:B------:R-:W-:Y:S01]  /*3ca0*/  LOP3.LUT R134, R3.reuse, 0x30, RZ, 0x3c, !PT ;  /* 0x0000003003867812 */ /* 0x040fe200078e3cff */
[----:B------:R-:W5:Y:S01]  /*3cb0*/  LDCU.64 UR16, c[0x0][0x390] ;  /* 0x00007200ff1077ac */ /* 0x000f620008000a00 */
[C---:B------:R-:W-:Y:S01]  /*3cc0*/  LOP3.LUT R136, R3.reuse, 0x40, RZ, 0x3c, !PT ;  /* 0x0000004003887812 */ /* 0x040fe200078e3cff */
[----:B-1----:R-:W-:Y:S01]  /*3cd0*/  STS.128 [R3+UR7], R4 ;  /* 0x0000000403007988 */ /* 0x002fe20008000c07 */
[C---:B------:R-:W-:Y:S01]  /*3ce0*/  LOP3.LUT R139, R3.reuse, 0x50, RZ, 0x3c, !PT ;  /* 0x00000050038b7812 */ /* 0x040fe200078e3cff */
[----:B------:R-:W1:Y:S01]  /*3cf0*/  LDCU.64 UR18, c[0x0][0x390] ;  /* 0x00007200ff1277ac */ /* 0x000e620008000a00 */
[C---:B------:R-:W-:Y:S01]  /*3d00*/  LOP3.LUT R138, R3.reuse, 0x60, RZ, 0x3c, !PT ;  /* 0x00000060038a7812 */ /* 0x040fe200078e3cff */
[----:B------:R-:W-:Y:S01]  /*3d10*/  STS.128 [R132+UR7], R8 ;  /* 0x0000000884007988 */ /* 0x000fe20008000c07 */
[----:B------:R-:W-:Y:S01]  /*3d20*/  LOP3.LUT R137, R3, 0x70, RZ, 0x3c, !PT ;  /* 0x0000007003897812 */ /* 0x000fe200078e3cff */
[----:B------:R-:W0:Y:S02]  /*3d30*/  LDCU.64 UR22, c[0x0][0x390] ;  /* 0x00007200ff1677ac */ /* 0x000e240008000a00 */
[----:B------:R-:W-:Y:S01]  /*3d40*/  STS.128 [R0+UR7], R12 ;  /* 0x0000000c00007988 */ /* 0x000fe20008000c07 */
[----:B------:R-:W0:Y:S03]  /*3d50*/  LDCU.64 UR24, c[0x0][0x390] ;  /* 0x00007200ff1877ac */ /* 0x000e260008000a00 */
[----:B------:R-:W-:Y:S04]  /*3d60*/  STS.128 [R134+UR7], R16 ;  /* 0x0000001086007988 */ /* 0x000fe80008000c07 */
[----:B------:R-:W-:Y:S04]  /*3d70*/  STS.128 [R136+UR7], R20 ;  /* 0x0000001488007988 */ /* 0x000fe80008000c07 */
[----:B------:R-:W-:Y:S04]  /*3d80*/  STS.128 [R139+UR7], R24 ;  /* 0x000000188b007988 */ /* 0x000fe80008000c07 */
[----:B------:R-:W-:Y:S04]  /*3d90*/  STS.128 [R138+UR7], R28 ;  /* 0x0000001c8a007988 */ /* 0x000fe80008000c07 */
[----:B------:R-:W-:Y:S01]  /*3da0*/  STS.128 [R137+UR7], R32 ;  /* 0x0000002089007988 */ /* 0x000fe20008000c07 */
[----:B------:R-:W-:Y:S06]  /*3db0*/  BAR.SYNC.DEFER_BLOCKING 0x0 ;  /* 0x0000000000007b1d */ /* 0x000fec0000010000 */
[----:B------:R-:W0:Y:S04]  /*3dc0*/  LDSM.16.M88.4 R4, [R133] ;  /* 0x000000008504783b */ /* 0x000e280000000200 */
[----:B------:R-:W-:Y:S04]  /*3dd0*/  LDSM.16.M88.4 R140, [R133+0x80] ;  /* 0x00008000858c783b */ /* 0x000fe80000000200 */
[----:B------:R-:W-:Y:S04]  /*3de0*/  LDSM.16.M88.4 R148, [R133+0x100] ;  /* 0x000100008594783b */ /* 0x000fe80000000200 */
[----:B------:R-:W-:Y:S04]  /*3df0*/  LDSM.16.M88.4 R144, [R133+0x180] ;  /* 0x000180008590783b */ /* 0x000fe80000000200 */
[----:B------:R-:W-:Y:S04]  /*3e00*/  LDSM.16.M88.4 R20, [R133+0x200] ;  /* 0x000200008514783b */ /* 0x000fe80000000200 */
[----:B------:R-:W-:Y:S04]  /*3e10*/  LDSM.16.M88.4 R16, [R133+0x280] ;  /* 0x000280008510783b */ /* 0x000fe80000000200 */
[----:B------:R-:W-:Y:S04]  /*3e20*/  LDSM.16.M88.4 R12, [R133+0x300] ;  /* 0x00030000850c783b */ /* 0x000fe80000000200 */
[----:B------:R-:W-:Y:S01]  /*3e30*/  LDSM.16.M88.4 R8, [R133+0x380] ;  /* 0x000380008508783b */ /* 0x000fe20000000200 */
[----:B------:R-:W-:Y:S06]  /*3e40*/  BAR.SYNC.DEFER_BLOCKING 0x0 ;  /* 0x0000000000007b1d */ /* 0x000fec0000010000 */
[----:B------:R-:W-:Y:S04]  /*3e50*/  STS.128 [R3+UR7], R36 ;  /* 0x0000002403007988 */ /* 0x000fe80008000c07 */
[----:B------:R-:W-:Y:S04]  /*3e60*/  STS.128 [R132+UR7], R40 ;  /* 0x0000002884007988 */ /* 0x000fe80008000c07 */
[----:B------:R-:W-:Y:S04]  /*3e70*/  STS.128 [R0+UR7], R44 ;  /* 0x0000002c00007988 */ /* 0x000fe80008000c07 */
        /* <DEDUP_REMOVED lines=18> */
[----:B------:R0:W-:Y:S04]  /*3fa0*/  STS.128 [R134+UR7], R80 ;  /* 0x0000005086007988 */ /* 0x0001e80008000c07 */
[----:B------:R1:W-:Y:S04]  /*3fb0*/  STS.128 [R136+UR7], R84 ;  /* 0x0000005488007988 */ /* 0x0003e80008000c07 */
[----:B------:R-:W-:Y:S04]  /*3fc0*/  STS.128 [R139+UR7], R88 ;  /* 0x000000588b007988 */ /* 0x000fe80008000c07 */
[----:B------:R-:W-:Y:S04]  /*3fd0*/  STS.128 [R138+UR7], R92 ;  /* 0x0000005c8a007988 */ /* 0x000fe80008000c07 */
[----:B------:R-:W-:Y:S01]  /*3fe0*/  STS.128 [R137+UR7], R96 ;  /* 0x0000006089007988 */ /* 0x000fe20008000c07 */
[----:B0-----:R-:W-:Y:S01]  /*3ff0*/  LOP3.LUT R80, R135, 0x1f, RZ, 0xc0, !PT ;  /* 0x0000001f87507812 */ /* 0x001fe200078ec0ff */
[----:B------:R-:W-:Y:S01]  /*4000*/  BAR.SYNC.DEFER_BLOCKING 0x0 ;  /* 0x0000000000007b1d */ /* 0x000fe20000010000 */
[----:B-1----:R-:W-:-:S03]  /*4010*/  SHF.R.U32.HI R84, RZ, 0x5, R135 ;  /* 0x00000005ff547819 */ /* 0x002fc60000011687 */
[----:B------:R-:W-:Y:S01]  /*4020*/  IMAD.SHL.U32 R80, R80, 0x4, RZ ;  /* 0x0000000450507824 */ /* 0x000fe200078e00ff */
[----:B------:R-:W-:-:S04]  /*4030*/  SGXT.U32 R84, R84, 0x2 ;  /* 0x000000025454781a */ /* 0x000fc80000000000 */
[C---:B------:R-:W-:Y:S02]  /*4040*/  LOP3.LUT R76, R84.reuse, 0x4, RZ, 0xfc, !PT ;  /* 0x00000004544c7812 */ /* 0x040fe400078efcff */
[C---:B------:R-:W-:Y:S02]  /*4050*/  LOP3.LUT R77, R84.reuse, 0x14, RZ, 0xfc, !PT ;  /* 0x00000014544d7812 */ /* 0x040fe400078efcff */
[----:B------:R-:W-:Y:S01]  /*4060*/  LOP3.LUT R81, R84, 0x28, RZ, 0xfc, !PT ;  /* 0x0000002854517812 */ /* 0x000fe200078efcff */
[----:B------:R-:W-:Y:S01]  /*4070*/  IMAD.SHL.U32 R76, R76, 0x100, RZ ;  /* 0x000001004c4c7824 */ /* 0x000fe200078e00ff */
[C---:B------:R-:W-:Y:S01]  /*4080*/  LOP3.LUT R83, R84.reuse, 0x2c, RZ, 0xfc, !PT ;  /* 0x0000002c54537812 */ /* 0x040fe200078efcff */
[----:B------:R-:W-:Y:S01]  /*4090*/  IMAD.SHL.U32 R77, R77, 0x100, RZ ;  /* 0x000001004d4d7824 */ /* 0x000fe200078e00ff */
[----:B------:R-:W-:Y:S01]  /*40a0*/  LOP3.LUT R85, R84, 0x30, RZ, 0xfc, !PT ;  /* 0x0000003054557812 */ /* 0x000fe200078efcff */
[----:B------:R-:W-:Y:S02]  /*40b0*/  IMAD.SHL.U32 R81, R81, 0x100, RZ ;  /* 0x0000010051517824 */ /* 0x000fe400078e00ff */
[----:B------:R-:W-:-:S02]  /*40c0*/  IMAD.SHL.U32 R83, R83, 0x100, RZ ;  /* 0x0000010053537824 */ /* 0x000fc400078e00ff */
[----:B------:R-:W-:Y:S01]  /*40d0*/  IMAD.SHL.U32 R85, R85, 0x100, RZ ;  /* 0x0000010055557824 */ /* 0x000fe200078e00ff */
        /* <DEDUP_REMOVED lines=9> */
[----:B------:R1:W-:Y:S04]  /*4170*/  STS.128 [R3+UR7], R100 ;  /* 0x0000006403007988 */ /* 0x0003e80008000c07 */
[----:B------:R-:W-:Y:S04]  /*4180*/  STS.128 [R132+UR7], R104 ;  /* 0x0000006884007988 */ /* 0x000fe80008000c07 */
[----:B------:R0:W-:Y:S04]  /*4190*/  STS.128 [R0+UR7], R108 ;  /* 0x0000006c00007988 */ /* 0x0001e80008000c07 */
[----:B------:R2:W-:Y:S04]  /*41a0*/  STS.128 [R134+UR7], R112 ;  /* 0x0000007086007988 */ /* 0x0005e80008000c07 */
[----:B------:R-:W-:Y:S01]  /*41b0*/  STS.128 [R136+UR7], R116 ;  /* 0x0000007488007988 */ /* 0x000fe20008000c07 */
[----:B-1----:R-:W-:-:S03]  /*41c0*/  IMAD.SHL.U32 R3, R2, 0x4, RZ ;  /* 0x0000000402037824 */ /* 0x002fc600078e00ff */
[----:B------:R1:W-:Y:S02]  /*41d0*/  STS.128 [R139+UR7], R120 ;  /* 0x000000788b007988 */ /* 0x0003e40008000c07 */
[----:B---3--:R-:W-:Y:S02]  /*41e0*/  IADD3 R2, P3, P4, R80, UR20, R3 ;  /* 0x0000001450027c10 */ /* 0x008fe4000fc7e003 */
[----:B0-----:R-:W-:Y:S01]  /*41f0*/  LOP3.LUT R0, R84, 0x8, RZ, 0xfc, !PT ;  /* 0x0000000854007812 */ /* 0x001fe200078efcff */
[----:B------:R-:W-:Y:S01]  /*4200*/  STS.128 [R138+UR7], R124 ;  /* 0x0000007c8a007988 */ /* 0x000fe20008000c07 */
[----:B------:R-:W-:Y:S01]  /*4210*/  IADD3.X R3, PT, PT, RZ, UR21, RZ, P3, P4 ;  /* 0x00000015ff037c10 */ /* 0x000fe20009fe84ff */
[----:B------:R-:W0:Y:S01]  /*4220*/  LDCU.64 UR20, c[0x0][0x390] ;  /* 0x00007200ff1477ac */ /* 0x000e220008000a00 */
[----:B------:R-:W-:Y:S01]  /*4230*/  LEA R99, P3, R77, UR18, 0x2 ;  /* 0x000000124d637c11 */ /* 0x000fe2000f8610ff */
[----:B------:R-:W-:Y:S01]  /*4240*/  IMAD.SHL.U32 R0, R0, 0x100, RZ ;  /* 0x0000010000007824 */ /* 0x000fe200078e00ff */
[----:B------:R-:W-:Y:S01]  /*4250*/  STS.128 [R137+UR7], R128 ;  /* 0x0000008089007988 */ /* 0x000fe20008000c07 */
[----:B--2---:R-:W-:-:S02]  /*4260*/  LOP3.LUT R115, R84, 0x34, RZ, 0xfc, !PT ;  /* 0x0000003454737812 */ /* 0x004fc400078efcff */
[----:B------:R-:W-:Y:S01]  /*4270*/  LEA.HI.X R78, R77, UR19, RZ, 0x2, P3 ;  /* 0x000000134d4e7c11 */ /* 0x000fe200098f14ff */
[----:B------:R-:W2:Y:S01]  /*4280*/  LDCU.64 UR18, c[0x0][0x390] ;  /* 0x00007200ff1277ac */ /* 0x000ea20008000a00 */
[----:B------:R-:W-:Y:S01]  /*4290*/  BAR.SYNC.DEFER_BLOCKING 0x0 ;  /* 0x0000000000007b1d */ /* 0x000fe20000010000 */
[----:B------:R-:W-:Y:S01]  /*42a0*/  LEA R93, P2, R0, UR8, 0x2 ;  /* 0x00000008005d7c11 */ /* 0x000fe2000f8410ff */
[----:B------:R-:W-:Y:S01]  /*42b0*/  IMAD.SHL.U32 R115, R115, 0x100, RZ ;  /* 0x0000010073737824 */ /* 0x000fe200078e00ff */
[----:B-1----:R-:W-:Y:S02]  /*42c0*/  LEA R121, P0, R76, UR4, 0x2 ;  /* 0x000000044c797c11 */ /* 0x002fe4000f8010ff */
[----:B------:R-:W-:Y:S01]  /*42d0*/  LEA.HI.X R98, R0, UR9, RZ, 0x2, P2 ;  /* 0x0000000900627c11 */ /* 0x000fe200090f14ff */
[----:B------:R-:W1:Y:S01]  /*42e0*/  LDCU.64 UR8, c[0x0][0x390] ;  /* 0x00007200ff0877ac */ /* 0x000e620008000a00 */
[----:B------:R-:W-:Y:S02]  /*42f0*/  LEA.HI.X R96, R76, UR5, RZ, 0x2, P0 ;  /* 0x000000054c607c11 */ /* 0x000fe400080f14ff */
[C---:B------:R-:W-:Y:S01]  /*4300*/  LOP3.LUT R0, R84.reuse, 0xc, RZ, 0xfc, !PT ;  /* 0x0000000c54007812 */ /* 0x040fe200078efcff */
[----:B------:R-:W3:Y:S01]  /*4310*/  LDCU.64 UR4, c[0x0][0x390] ;  /* 0x00007200ff0477ac */ /* 0x000ee20008000a00 */
[----:B------:R-:W-:-:S02]  /*4320*/  LOP3.LUT R76, R84, 0x10, RZ, 0xfc, !PT ;  /* 0x00000010544c7812 */ /* 0x000fc400078efcff */
[----:B------:R-:W-:Y:S01]  /*4330*/  LOP3.LUT R77, R84, 0x20, RZ, 0xfc, !PT ;  /* 0x00000020544d7812 */ /* 0x000fe200078efcff */
[----:B------:R-:W-:Y:S01]  /*4340*/  IMAD.SHL.U32 R0, R0, 0x100, RZ ;  /* 0x0000010000007824 */ /* 0x000fe200078e00ff */
[----:B------:R-:W-:Y:S01]  /*4350*/  IADD3 R92, P6, PT, R80, R93, RZ ;  /* 0x0000005d505c7210 */ /* 0x000fe20007fde0ff */
[----:B------:R-:W-:Y:S01]  /*4360*/  IMAD.SHL.U32 R76, R76, 0x100, RZ ;  /* 0x000001004c4c7824 */ /* 0x000fe200078e00ff */
[----:B--2---:R-:W-:Y:S01]  /*4370*/  LEA R113, P4, R85, UR18, 0x2 ;  /* 0x0000001255717c11 */ /* 0x004fe2000f8810ff */
[----:B------:R-:W-:Y:S01]  /*4380*/  IMAD.SHL.U32 R82, R77, 0x100, RZ ;  /* 0x000001004d527824 */ /* 0x000fe200078e00ff */
[----:B----4-:R-:W-:Y:S01]  /*4390*/  LEA R95, P0, R0, UR10, 0x2 ;  /* 0x0000000a005f7c11 */ /* 0x010fe2000f8010ff */
[----:B------:R-:W-:Y:S01]  /*43a0*/  IMAD.X R93, RZ, RZ, R98, P6 ;  /* 0x000000ffff5d7224 */ /* 0x000fe200030e0662 */
[----:B-----5:R-:W-:Y:S02]  /*43b0*/  LEA R97, P2, R76, UR16, 0x2 ;  /* 0x000000104c617c11 */ /* 0x020fe4000f8410ff */
[----:B------:R-:W-:Y:S01]  /*43c0*/  LEA.HI.X R90, R0, UR11, RZ, 0x2, P0 ;  /* 0x0000000b005a7c11 */ /* 0x000fe200080f14ff */
[----:B------:R-:W2:Y:S01]  /*43d0*/  LDCU.64 UR10, c[0x0][0x390] ;  /* 0x00007200ff0a77ac */ /* 0x000ea20008000a00 */
[----:B------:R-:W-:Y:S01]  /*43e0*/  LEA.HI.X R79, R76, UR17, RZ, 0x2, P2 ;  /* 0x000000114c4f7c11 */ /* 0x000fe200090f14ff */
[----:B------:R-:W-:Y:S01]  /*43f0*/  STG.E desc[UR14][R2.64], R4 ;  /* 0x0000000402007986 */ /* 0x000fe2000c10190e */
[C---:B------:R-:W-:Y:S01]  /*4400*/  LOP3.LUT R0, R84.reuse, 0x18, RZ, 0xfc, !PT ;  /* 0x0000001854007812 */ /* 0x040fe200078efcff */
[----:B------:R-:W4:Y:S01]  /*4410*/  LDCU.64 UR16, c[0x0][0x390] ;  /* 0x00007200ff1077ac */ /* 0x000f220008000a00 */
[----:B------:R-:W-:Y:S01]  /*4420*/  LOP3.LUT R76, R84, 0x1c, RZ, 0xfc, !PT ;  /* 0x0000001c544c7812 */ /* 0x000fe200078efcff */
[----:B------:R-:W-:Y:S01]  /*4430*/  STG.E desc[UR14][R2.64+0x80], R152 ;  /* 0x0000809802007986 */ /* 0x000fe2000c10190e */
[----:B0-----:R-:W-:Y:S01]  /*4440*/  LEA R105, P3, R82, UR20, 0x2 ;  /* 0x0000001452697c11 */ /* 0x001fe2000f8610ff */
[----:B------:R-:W-:Y:S01]  /*4450*/  IMAD.SHL.U32 R0, R0, 0x100, RZ ;  /* 0x0000010000007824 */ /* 0x000fe200078e00ff */
[----:B------:R-:W-:Y:S01]  /*4460*/  LOP3.LUT R117, R84, 0x38, RZ, 0xfc, !PT ;  /* 0x0000003854757812 */ /* 0x000fe200078efcff */
[----:B------:R-:W-:Y:S01]  /*4470*/  IMAD.SHL.U32 R76, R76, 0x100, RZ ;  /* 0x000001004c4c7824 */ /* 0x000fe200078e00ff */
[----:B------:R-:W-:Y:S01]  /*4480*/  LEA.HI.X R82, R82, UR21, RZ, 0x2, P3 ;  /* 0x0000001552527c11 */ /* 0x000fe200098f14ff */
[----:B------:R-:W-:Y:S01]  /*4490*/  STG.E desc[UR14][R2.64+0x100], R44 ;  /* 0x0001002c02007986 */ /* 0x000fe2000c10190e */
[----:B---3--:R-:W-:Y:S01]  /*44a0*/  LEA R101, P0, R0, UR4, 0x2 ;  /* 0x0000000400657c11 */ /* 0x008fe2000f8010ff */
[----:B------:R-:W-:Y:S01]  /*44b0*/  IMAD.SHL.U32 R117, R117, 0x100, RZ ;  /* 0x0000010075757824 */ /* 0x000fe200078e00ff */
[----:B-1----:R-:W-:Y:S01]  /*44c0*/  LEA R103, P2, R76, UR8, 0x2 ;  /* 0x000000084c677c11 */ /* 0x002fe2000f8410ff */
[----:B------:R-:W-:Y:S01]  /*44d0*/  STG.E desc[UR14][R2.64+0x200], R5 ;  /* 0x0002000502007986 */ /* 0x000fe2000c10190e */
[----:B------:R-:W-:Y:S01]  /*44e0*/  LEA.HI.X R77, R0, UR5, RZ, 0x2, P0 ;  /* 0x00000005004d7c11 */ /* 0x000fe200080f14ff */
[----:B------:R-:W0:Y:S01]  /*44f0*/  LDCU.64 UR4, c[0x0][0x390] ;  /* 0x00007200ff0477ac */ /* 0x000e220008000a00 */
[----:B------:R-:W-:Y:S01]  /*4500*/  LEA.HI.X R76, R76, UR9, RZ, 0x2, P2 ;  /* 0x000000094c4c7c11 */ /* 0x000fe200090f14ff */
[----:B------:R-:W-:Y:S01]  /*4510*/  STG.E desc[UR14][R2.64+0x280], R153 ;  /* 0x0002809902007986 */ /* 0x000fe2000c10190e */
[----:B------:R-:W-:Y:S01]  /*4520*/  LOP3.LUT R0, R84, 0x24, RZ, 0xfc, !PT ;  /* 0x0000002454007812 */ /* 0x000fe200078efcff */
[----:B------:R-:W1:Y:S01]  /*4530*/  LDCU.64 UR8, c[0x0][0x390] ;  /* 0x00007200ff0877ac */ /* 0x000e620008000a00 */
[----:B--2---:R-:W-:Y:S01]  /*4540*/  LEA R109, P2, R81, UR10, 0x2 ;  /* 0x0000000a516d7c11 */ /* 0x004fe2000f8410ff */
[----:B------:R-:W-:Y:S01]  /*4550*/  STG.E desc[UR14][R2.64+0x300], R45 ;  /* 0x0003002d02007986 */ /* 0x000fe2000c10190e */
[----:B----4-:R-:W-:Y:S01]  /*4560*/  LEA R111, P3, R83, UR16, 0x2 ;  /* 0x00000010536f7c11 */ /* 0x010fe2000f8610ff */
[----:B------:R-:W-:Y:S01]  /*4570*/  IMAD.SHL.U32 R0, R0, 0x100, RZ ;  /* 0x0000010000007824 */ /* 0x000fe200078e00ff */
[----:B------:R-:W-:-:S02]  /*4580*/  LEA.HI.X R89, R81, UR11, RZ, 0x2, P2 ;  /* 0x0000000b51597c11 */ /* 0x000fc400090f14ff */
[----:B------:R-:W-:Y:S02]  /*4590*/  LEA.HI.X R83, R83, UR17, RZ, 0x2, P3 ;  /* 0x0000001153537c11 */ /* 0x000fe400098f14ff */
[----:B------:R-:W-:Y:S02]  /*45a0*/  LEA.HI.X R81, R85, UR19, RZ, 0x2, P4 ;  /* 0x0000001355517c11 */ /* 0x000fe4000a0f14ff */
[C---:B------:R-:W-:Y:S02]  /*45b0*/  IADD3 R120, P3, PT, R80.reuse, R121, RZ ;  /* 0x0000007950787210 */ /* 0x040fe40007f7e0ff */
[----:B------:R-:W-:Y:S02]  /*45c0*/  IADD3 R94, P4, PT, R80, R95, RZ ;  /* 0x0000005f505e7210 */ /* 0x000fe40007f9e0ff */
[----:B------:R-:W-:Y:S01]  /*45d0*/  LEA R107, P0, R0, UR22, 0x2 ;  /* 0x00000016006b7c11 */ /* 0x000fe2000f8010ff */
[----:B------:R-:W-:Y:S01]  /*45e0*/  IMAD.X R121, RZ, RZ, R96, P3 ;  /* 0x000000ffff797224 */ /* 0x000fe200018e0660 */
[C---:B------:R-:W-:Y:S01]  /*45f0*/  IADD3 R96, P5, PT, R80.reuse, R97, RZ ;  /* 0x0000006150607210 */ /* 0x040fe20007fbe0ff */
[----:B------:R-:W-:Y:S01]  /*4600*/  IMAD.X R95, RZ, RZ, R90, P4 ;  /* 0x000000ffff5f7224 */ /* 0x000fe200020e065a */
[----:B------:R-:W-:-:S02]  /*4610*/  IADD3 R98, P3, PT, R80, R99, RZ ;  /* 0x0000006350627210 */ /* 0x000fc40007f7e0ff */
[C---:B------:R-:W-:Y:S01]  /*4620*/  IADD3 R100, P6, PT, R80.reuse, R101, RZ ;  /* 0x0000006550647210 */ /* 0x040fe20007fde0ff */
[----:B------:R-:W-:Y:S01]  /*4630*/  IMAD.X R97, RZ, RZ, R79, P5 ;  /* 0x000000ffff617224 */ /* 0x000fe200028e064f */
[----:B------:R-:W-:Y:S01]  /*4640*/  IADD3 R102, P4, PT, R80, R103, RZ ;  /* 0x0000006750667210 */ /* 0x000fe20007f9e0ff */
[----:B------:R-:W-:Y:S01]  /*4650*/  IMAD.X R99, RZ, RZ, R78, P3 ;  /* 0x000000ffff637224 */ /* 0x000fe200018e064e */
[----:B------:R-:W-:Y:S01]  /*4660*/  LEA.HI.X R88, R0, UR23, RZ, 0x2, P0 ;  /* 0x0000001700587c11 */ /* 0x000fe200080f14ff */
[----:B------:R-:W-:Y:S01]  /*4670*/  IMAD.X R101, RZ, RZ, R77, P6 ;  /* 0x000000ffff657224 */ /* 0x000fe200030e064d */
[----:B------:R-:W-:Y:S01]  /*4680*/  LOP3.LUT R0, R84, 0x3c, RZ, 0xfc, !PT ;  /* 0x0000003c54007812 */ /* 0x000fe200078efcff */
[----:B------:R-:W-:Y:S01]  /*4690*/  IMAD.X R103, RZ, RZ, R76, P4 ;  /* 0x000000ffff677224 */ /* 0x000fe200020e064c */
[----:B------:R-:W2:Y:S01]  /*46a0*/  LDSM.16.M88.4 R84, [R133] ;  /* 0x000000008554783b */ /* 0x000ea20000000200 */
[C---:B------:R-:W-:Y:S02]  /*46b0*/  IADD3 R104, P5, PT, R80.reuse, R105, RZ ;  /* 0x0000006950687210 */ /* 0x040fe40007fbe0ff */
[C---:B------:R-:W-:Y:S01]  /*46c0*/  IADD3 R108, P4, PT, R80.reuse, R109, RZ ;  /* 0x0000006d506c7210 */ /* 0x040fe20007f9e0ff */
[----:B------:R-:W3:Y:S01]  /*46d0*/  LDSM.16.M88.4 R76, [R133+0x80] ;  /* 0x00008000854c783b */ /* 0x000ee20000000200 */
[----:B------:R-:W-:Y:S01]  /*46e0*/  IADD3 R106, P3, PT, R80, R107, RZ ;  /* 0x0000006b506a7210 */ /* 0x000fe20007f7e0ff */
[----:B------:R-:W-:Y:S01]  /*46f0*/  IMAD.SHL.U32 R0, R0, 0x100, RZ ;  /* 0x0000010000007824 */ /* 0x000fe200078e00ff */
[----:B------:R-:W-:Y:S01]  /*4700*/  LEA R123, P0, R115, UR24, 0x2 ;  /* 0x00000018737b7c11 */ /* 0x000fe2000f8010ff */
[----:B------:R-:W-:Y:S01]  /*4710*/  IMAD.X R105, RZ, RZ, R82, P5 ;  /* 0x000000ffff697224 */ /* 0x000fe200028e0652 */
[C---:B------:R-:W-:Y:S01]  /*4720*/  IADD3 R110, P5, PT, R80.reuse, R111, RZ ;  /* 0x0000006f506e7210 */ /* 0x040fe20007fbe0ff */
[----:B------:R-:W-:Y:S01]  /*4730*/  IMAD.X R109, RZ, RZ, R89, P4 ;  /* 0x000000ffff6d7224 */ /* 0x000fe200020e0659 */
[----:B------:R-:W-:Y:S01]  /*4740*/  IADD3 R112, P4, PT, R80, R113, RZ ;  /* 0x0000007150707210 */ /* 0x000fe20007f9e0ff */
[----:B------:R-:W-:Y:S01]  /*4750*/  IMAD.X R107, RZ, RZ, R88, P3 ;  /* 0x000000ffff6b7224 */ /* 0x000fe200018e0658 */
[----:B0-----:R-:W-:Y:S01]  /*4760*/  LEA R91, P2, R117, UR4, 0x2 ;  /* 0x00000004755b7c11 */ /* 0x001fe2000f8410ff */
[----:B------:R-:W-:Y:S01]  /*4770*/  IMAD.X R111, RZ, RZ, R83, P5 ;  /* 0x000000ffff6f7224 */ /* 0x000fe200028e0653 */
[----:B-1----:R-:W-:Y:S01]  /*4780*/  LEA R119, P3, R0, UR8, 0x2 ;  /* 0x0000000800777c11 */ /* 0x002fe2000f8610ff */
[----:B------:R-:W-:Y:S01]  /*4790*/  IMAD.X R113, RZ, RZ, R81, P4 ;  /* 0x000000ffff717224 */ /* 0x000fe200020e0651 */
[----:B------:R-:W-:-:S02]  /*47a0*/  IADD3 R114, P6, PT, R80, R123, RZ ;  /* 0x0000007b50727210 */ /* 0x000fc40007fde0ff */
[C---:B------:R-:W-:Y:S02]  /*47b0*/  IADD3 R116, P5, PT, R80.reuse, R91, RZ ;  /* 0x0000005b50747210 */ /* 0x040fe40007fbe0ff */
[----:B------:R-:W-:Y:S01]  /*47c0*/  IADD3 R118, P4, PT, R80, R119, RZ ;  /* 0x0000007750767210 */ /* 0x000fe20007f9e0ff */
[----:B------:R-:W-:Y:S01]  /*47d0*/  LDSM.16.M88.4 R88, [R133+0x180] ;  /* 0x000180008558783b */ /* 0x000fe20000000200 */
[----:B------:R-:W-:Y:S02]  /*47e0*/  LEA.HI.X R115, R115, UR25, RZ, 0x2, P0 ;  /* 0x0000001973737c11 */ /* 0x000fe400080f14ff */
[----:B------:R-:W-:Y:S01]  /*47f0*/  LEA.HI.X R117, R117, UR5, RZ, 0x2, P2 ;  /* 0x0000000575757c11 */ /* 0x000fe200090f14ff */
[----:B------:R-:W0:Y:S01]  /*4800*/  LDSM.16.M88.4 R80, [R133+0x100] ;  /* 0x000100008550783b */ /* 0x000e220000000200 */
[----:B------:R-:W-:Y:S01]  /*4810*/  LEA.HI.X R0, R0, UR9, RZ, 0x2, P3 ;  /* 0x0000000900007c11 */ /* 0x000fe200098f14ff */
[----:B------:R-:W-:Y:S02]  /*4820*/  IMAD.X R115, RZ, RZ, R115, P6 ;  /* 0x000000ffff737224 */ /* 0x000fe400030e0673 */
[----:B------:R-:W-:-:S02]  /*4830*/  IMAD.X R117, RZ, RZ, R117, P5 ;  /* 0x000000ffff757224 */ /* 0x000fc400028e0675 */
[----:B------:R-:W-:Y:S01]  /*4840*/  IMAD.X R119, RZ, RZ, R0, P4 ;  /* 0x000000ffff777224 */ /* 0x000fe200020e0600 */
[----:B--2---:R-:W-:Y:S04]  /*4850*/  STG.E desc[UR14][R2.64+0x180], R84 ;  /* 0x0001805402007986 */ /* 0x004fe8000c10190e */
[----:B------:R-:W-:Y:S04]  /*4860*/  STG.E desc[UR14][R2.64+0x380], R85 ;  /* 0x0003805502007986 */ /* 0x000fe8000c10190e */
        /* <DEDUP_REMOVED lines=14> */
[----:B---3--:R-:W-:Y:S04]  /*4950*/  STG.E desc[UR14][R92.64+0x180], R76 ;  /* 0x0001804c5c007986 */ /* 0x008fe8000c10190e */
[----:B------:R-:W-:Y:S04]  /*4960*/  STG.E desc[UR14][R92.64+0x380], R77 ;  /* 0x0003804d5c007986 */ /* 0x000fe8000c10190e */
[----:B------:R-:W1:Y:S04]  /*4970*/  LDSM.16.M88.4 R4, [R133+0x200] ;  /* 0x000200008504783b */ /* 0x000e680000000200 */
[----:B------:R-:W-:Y:S04]  /*4980*/  STG.E desc[UR14][R94.64+0x80], R30 ;  /* 0x0000801e5e007986 */ /* 0x000fe8000c10190e */
[----:B------:R-:W-:Y:S04]  /*4990*/  STG.E desc[UR14][R94.64+0x280], R31 ;  /* 0x0002801f5e007986 */ /* 0x000fe8000c10190e */
[----:B------:R-:W2:Y:S04]  /*49a0*/  LDSM.16.M88.4 R28, [R133+0x280] ;  /* 0x00028000851c783b */ /* 0x000ea80000000200 */
[----:B------:R-:W3:Y:S04]  /*49b0*/  LDSM.16.M88.4 R44, [R133+0x300] ;  /* 0x00030000852c783b */ /* 0x000ee80000000200 */
[----:B------:R-:W4:Y:S04]  /*49c0*/  LDSM.16.M88.4 R132, [R133+0x380] ;  /* 0x000380008584783b */ /* 0x000f280000000200 */
[----:B------:R0:W-:Y:S04]  /*49d0*/  STG.E desc[UR14][R94.64], R142 ;  /* 0x0000008e5e007986 */ /* 0x0001e8000c10190e */
        /* <DEDUP_REMOVED lines=11> */
[----:B0-----:R0:W-:Y:S04]  /*4a90*/  STG.E desc[UR14][R96.64+0x180], R80 ;  /* 0x0001805060007986 */ /* 0x0011e8000c10190e */
        /* <DEDUP_REMOVED lines=31> */
[----:B-1----:R0:W-:Y:S04]  /*4c90*/  STG.E desc[UR14][R104.64+0x180], R4 ;  /* 0x0001800468007986 */ /* 0x0021e8000c10190e */
        /* <DEDUP_REMOVED lines=15> */
[----:B--2---:R0:W-:Y:S04]  /*4d90*/  STG.E desc[UR14][R108.64+0x180], R28 ;  /* 0x0001801c6c007986 */ /* 0x0041e8000c10190e */
        /* <DEDUP_REMOVED lines=15> */
[----:B---3--:R0:W-:Y:S04]  /*4e90*/  STG.E desc[UR14][R112.64+0x180], R44 ;  /* 0x0001802c70007986 */ /* 0x0081e8000c10190e */
        /* <DEDUP_REMOVED lines=15> */
[----:B----4-:R0:W-:Y:S04]  /*4f90*/  STG.E desc[UR14][R116.64+0x180], R132 ;  /* 0x0001808474007986 */ /* 0x0101e8000c10190e */
        /* <DEDUP_REMOVED lines=8> */
[----:B------:R0:W-:Y:S01]  /*5020*/  STG.E desc[UR14][R118.64+0x380], R135 ;  /* 0x0003808776007986 */ /* 0x0001e2000c10190e */
[----:B------:R-:W-:Y:S06]  /*5030*/  BAR.SYNC.DEFER_BLOCKING 0x0 ;  /* 0x0000000000007b1d */ /* 0x000fec0000010000 */
[----:B------:R-:W-:Y:S05]  /*5040*/  @P1 BRA `(.L_x_8) ;  /* 0x00000000009c1947 */ /* 0x000fea0003800000 */
[----:B------:R-:W-:Y:S01]  /*5050*/  NOP ;  /* 0x0000000000007918 */ /* 0x000fe20000000000 */
[----:B------:R-:W-:Y:S01]  /*5060*/  UMOV UR4, 0x50 ;  /* 0x0000005000047882 */ /* 0x000fe20000000000 */
[----:B------:R-:W-:Y:S01]  /*5070*/  IMAD.U32 R0, RZ, RZ, UR13 ;  /* 0x0000000dff007e24 */ /* 0x000fe2000f8e00ff */
[----:B------:R-:W-:Y:S01]  /*5080*/  ULEA UR6, UR6, UR4, 0x18 ;  /* 0x0000000406067291 */ /* 0x000fe2000f8ec0ff */
[----:B------:R-:W-:Y:S02]  /*5090*/  IMAD.MOV.U32 R3, RZ, RZ, 0xff ;  /* 0x000000ffff037424 */ /* 0x000fe400078e00ff */
[----:B0-----:R-:W-:Y:S01]  /*50a0*/  IMAD.MOV.U32 R7, RZ, RZ, 0x1 ;  /* 0x00000001ff077424 */ /* 0x001fe200078e00ff */
[----:B------:R-:W-:-:S04]  /*50b0*/  LOP3.LUT R0, R0, 0xffff, RZ, 0xc0, !PT ;  /* 0x0000ffff00007812 */ /* 0x000fc800078ec0ff */
[----:B------:R-:W-:Y:S01]  /*50c0*/  SHF.R.U32.HI R0, RZ, 0x5, R0 ;  /* 0x00000005ff007819 */ /* 0x000fe20000011600 */
[----:B------:R-:W0:Y:S04]  /*50d0*/  LDS R5, [UR6] ;  /* 0x00000006ff057984 */ /* 0x000e280008000800 */
[----:B------:R-:W-:Y:S01]  /*50e0*/  VIADD R2, R0, 0x10 ;  /* 0x0000001000027836 */ /* 0x000fe20000000000 */
[----:B------:R-:W-:-:S04]  /*50f0*/  SHF.L.U32 R0, R3, R0, RZ ;  /* 0x0000000003007219 */ /* 0x000fc800000006ff */
[----:B------:R-:W-:-:S04]  /*5100*/  SHF.L.U32 R3, R7, R2, RZ ;  /* 0x0000000207037219 */ /* 0x000fc800000006ff */
[----:B------:R-:W-:-:S04]  /*5110*/  LOP3.LUT R0, R3, R0, RZ, 0xfc, !PT ;  /* 0x0000000003007212 */ /* 0x000fc800078efcff */
[C---:B------:R-:W-:Y:S02]  /*5120*/  LOP3.LUT R2, R0.reuse, 0xffff, RZ, 0xc0, !PT ;  /* 0x0000ffff00027812 */ /* 0x040fe400078ec0ff */
[----:B0-----:R-:W-:-:S04]  /*5130*/  LOP3.LUT R3, R0, 0xffff, R5, 0x80, !PT ;  /* 0x0000ffff00037812 */ /* 0x001fc800078e8005 */
[----:B------:R-:W-:-:S13]  /*5140*/  ISETP.NE.AND P0, PT, R3, R2, PT ;  /* 0x000000020300720c */ /* 0x000fda0003f05270 */
[----:B------:R-:W-:Y:S05]  /*5150*/  @P0 BRA `(.L_x_9) ;  /* 0x0000000000500947 */ /* 0x000fea0003800000 */
[----:B------:R-:W-:Y:S02]  /*5160*/  SHF.R.U32.HI R5, RZ, 0x10, R5 ;  /* 0x00000010ff057819 */ /* 0x000fe40000011605 */
[----:B------:R-:W-:-:S04]  /*5170*/  SHF.R.U32.HI R2, RZ, 0x10, R0 ;  /* 0x00000010ff027819 */ /* 0x000fc80000011600 */
[----:B------:R-:W-:-:S04]  /*5180*/  LOP3.LUT R5, R5, R2, RZ, 0xc0, !PT ;  /* 0x0000000205057212 */ /* 0x000fc800078ec0ff */
[----:B------:R-:W-:-:S13]  /*5190*/  ISETP.NE.AND P0, PT, R5, R2, PT ;  /* 0x000000020500720c */ /* 0x000fda0003f05270 */
[----:B------:R-:W-:Y:S05]  /*51a0*/  @P0 BRA `(.L_x_10) ;  /* 0x0000000000300947 */ /* 0x000fea0003800000 */
[----:B------:R-:W-:Y:S01]  /*51b0*/  R2UR UR4, R0 ;  /* 0x00000000000472ca */ /* 0x000fe200000e0000 */
[----:B------:R-:W-:Y:S01]  /*51c0*/  VOTEU.ANY UR5, UPT, PT ;  /* 0x0000000000057886 */ /* 0x000fe200038e0100 */
[----:B------:R-:W0:Y:S01]  /*51d0*/  S2R R0, SR_LANEID ;  /* 0x0000000000007919 */ /* 0x000e220000000000 */
[----:B------:R-:W-:-:S10]  /*51e0*/  UFLO.U32 UR5, UR5 ;  /* 0x00000005000572bd */ /* 0x000fd400080e0000 */
[----:B------:R-:W-:-:S06]  /*51f0*/  ULOP3.LUT UR4, URZ, UR4, URZ, 0x33, !UPT ;  /* 0x00000004ff047292 */ /* 0x000fcc000f8e33ff */
[----:B------:R-:W-:-:S04]  /*5200*/  IMAD.U32 R2, RZ, RZ, UR4 ;  /* 0x00000004ff027e24 */ /* 0x000fc8000f8e00ff */
[----:B------:R-:W1:Y:S02]  /*5210*/  REDUX UR7, R2 ;  /* 0x00000000020773c4 */ /* 0x000e640000000000 */
[----:B------:R2:W-:Y:S01]  /*5220*/  UTCATOMSWS.AND URZ, UR4 ;  /* 0x0000000400ff79e3 */ /* 0x0005e20008000000 */
[----:B0-----:R-:W-:Y:S01]  /*5230*/  ISETP.EQ.U32.AND P0, PT, R0, UR5, PT ;  /* 0x0000000500007c0c */ /* 0x001fe2000bf02070 */
[----:B-1----:R-:W-:-:S12]  /*5240*/  IMAD.U32 R0, RZ, RZ, UR7 ;  /* 0x00000007ff007e24 */ /* 0x002fd8000f8e00ff */
[----:B------:R2:W-:Y:S01]  /*5250*/  @P0 ATOMS.AND RZ, [UR6], R0 ;  /* 0x00000000ffff098c */ /* 0x0005e2000a800006 */
[----:B------:R-:W-:Y:S05]  /*5260*/  BRA `(.L_x_8) ;  /* 0x0000000000147947 */ /* 0x000fea0003800000 */
.L_x_10:
[----:B------:R-:W-:-:S07]  /*5270*/  MOV R2, 0x5290 ;  /* 0x0000529000027802 */ /* 0x000fce0000000f00 */
[----:B------:R-:W-:Y:S05]  /*5280*/  CALL.REL.NOINC `($__internal_0_$__cuda_sm10x_tcgen05_guardrail_trap_col_being_dealloced_not_returned_by_alloc) ;  /* 0x0000000000207944 */ /* 0x000fea0003c00000 */
[----:B------:R-:W-:Y:S05]  /*5290*/  BRA `(.L_x_8) ;  /* 0x0000000000087947 */ /* 0x000fea0003800000 */
.L_x_9:
[----:B------:R-:W-:-:S07]  /*52a0*/  MOV R2, 0x52c0 ;  /* 0x000052c000027802 */ /* 0x000fce0000000f00 */
[----:B------:R-:W-:Y:S05]  /*52b0*/  CALL.REL.NOINC `($__internal_2_$__cuda_sm10x_tcgen05_guardrail_trap_unallocated_columns_being_dealloced) ;  /* 0x00000000002c7944 */ /* 0x000fea0003c00000 */
.L_x_8:
[----:B------:R-:W-:Y:S01]  /*52c0*/  NOP ;  /* 0x0000000000007918 */ /* 0x000fe20000000000 */
[----:B--2---:R-:W-:Y:S05]  /*52d0*/  EXIT ;  /* 0x000000000000794d */ /* 0x004fea0003800000 */
.L_x_7:
[----:B------:R-:W0:Y:S02]  /*52e0*/  SYNCS.PHASECHK.TRANS64.TRYWAIT P0, [UR7+0x14000], RZ ;  /* 0x014000ffff0075a7 */ /* 0x000e240008001107 */
[----:B0-----:R-:W-:Y:S05]  /*52f0*/  @!P0 BRA `(.L_x_7) ;  /* 0xfffffffc00f88947 */ /* 0x001fea000383ffff */
[----:B------:R-:W-:Y:S05]  /*5300*/  BRA `(.L_x_11) ;  /* 0xffffffe800007947 */ /* 0x000fea000383ffff */
        .weak           $__internal_0_$__cuda_sm10x_tcgen05_guardrail_trap_col_being_dealloced_not_returned_by_alloc
        .type           $__internal_0_$__cuda_sm10x_tcgen05_guardrail_trap_col_being_dealloced_not_returned_by_alloc,@function
        .size           $__internal_0_$__cuda_sm10x_tcgen05_guardrail_trap_col_being_dealloced_not_returned_by_alloc,($__internal_1_$__cuda_sm10x_tcgen05_guardrail_trap_phase_invalid_during_alloc - $__internal_0_$__cuda_sm10x_tcgen05_guardrail_trap_col_being_dealloced_not_returned_by_alloc)
$__internal_0_$__cuda_sm10x_tcgen05_guardrail_trap_col_being_dealloced_not_returned_by_alloc:
[----:B------:R-:W-:Y:S05]  /*5310*/  BPT.TRAP 0x1 ;  /* 0x000000040000795c */ /* 0x000fea0000300000 */
[----:B------:R-:W-:-:S04]  /*5320*/  IMAD.MOV.U32 R3, RZ, RZ, 0x0 ;  /* 0x00000000ff037424 */ /* 0x000fc800078e00ff */
[----:B------:R-:W-:Y:S05]  /*5330*/  RET.REL.NODEC R2 `(gluon_mma) ;  /* 0xffffffac02307950 */ /* 0x000fea0003c3ffff */
        .weak           $__internal_1_$__cuda_sm10x_tcgen05_guardrail_trap_phase_invalid_during_alloc
        .type           $__internal_1_$__cuda_sm10x_tcgen05_guardrail_trap_phase_invalid_during_alloc,@function
        .size           $__internal_1_$__cuda_sm10x_tcgen05_guardrail_trap_phase_invalid_during_alloc,($__internal_2_$__cuda_sm10x_tcgen05_guardrail_trap_unallocated_columns_being_dealloced - $__internal_1_$__cuda_sm10x_tcgen05_guardrail_trap_phase_invalid_during_alloc)
$__internal_1_$__cuda_sm10x_tcgen05_guardrail_trap_phase_invalid_during_alloc:
[----:B------:R-:W-:Y:S05]  /*5340*/  BPT.TRAP 0x1 ;  /* 0x000000040000795c */ /* 0x000fea0000300000 */
[----:B------:R-:W-:-:S04]  /*5350*/  IMAD.MOV.U32 R3, RZ, RZ, 0x0 ;  /* 0x00000000ff037424 */ /* 0x000fc800078e00ff */
[----:B------:R-:W-:Y:S05]  /*5360*/  RET.REL.NODEC R2 `(gluon_mma) ;  /* 0xffffffac02247950 */ /* 0x000fea0003c3ffff */
        .weak           $__internal_2_$__cuda_sm10x_tcgen05_guardrail_trap_unallocated_columns_being_dealloced
        .type           $__internal_2_$__cuda_sm10x_tcgen05_guardrail_trap_unallocated_columns_being_dealloced,@function
        .size           $__internal_2_$__cuda_sm10x_tcgen05_guardrail_trap_unallocated_columns_being_dealloced,(.L_x_15 - $__internal_2_$__cuda_sm10x_tcgen05_guardrail_trap_unallocated_columns_being_dealloced)
$__internal_2_$__cuda_sm10x_tcgen05_guardrail_trap_unallocated_columns_being_dealloced:
[----:B------:R-:W-:Y:S05]  /*5370*/  BPT.TRAP 0x1 ;  /* 0x000000040000795c */ /* 0x000fea0000300000 */
[----:B------:R-:W-:-:S04]  /*5380*/  IMAD.MOV.U32 R3, RZ, RZ, 0x0 ;  /* 0x00000000ff037424 */ /* 0x000fc800078e00ff */
[----:B------:R-:W-:Y:S05]  /*5390*/  RET.REL.NODEC R2 `(gluon_mma) ;  /* 0xffffffac02187950 */ /* 0x000fea0003c3ffff */
.L_x_12:
[----:B------:R-:W-:-:S00]  /*53a0*/  BRA `(.L_x_12) ;  /* 0xfffffffc00fc7947 */ /* 0x000fc0000383ffff */
[----:B------:R-:W-:-:S00]  /*53b0*/  NOP ;  /* 0x0000000000007918 */ /* 0x000fc00000000000 */
        /* <DEDUP_REMOVED lines=12> */
.L_x_15:


//--------------------- .nv.shared.gluon_mma      --------------------------
	.section	.nv.shared.gluon_mma,"aw",@nobits
	.sectionflags	@""
	.align	16
	.zero		1024


//--------------------- .nv.shared.reserved.0     --------------------------
	.section	.nv.shared.reserved.0,"aw",@nobits
	.align	8
	.weak		__nv_reservedSMEM_offset_0_alias
	.size		__nv_reservedSMEM_offset_0_alias, 0, 64
	.other		__nv_reservedSMEM_offset_0_alias,@"STO_CUDA_RESERVED_SHARED STV_DEFAULT"
__nv_reservedSMEM_offset_0_alias:
	.zero		0
.nv.shared.reserved.0:
	.zero		64
	.weak		__nv_reservedSMEM_allocation_phase
	.type		__nv_reservedSMEM_allocation_phase,@object
	.size		__nv_reservedSMEM_allocation_phase,(.L_0 - __nv_reservedSMEM_allocation_phase)
__nv_reservedSMEM_allocation_phase:
	.zero		1
.L_0:
	.zero		7
	.weak		__nv_reservedSMEM_devtool_atexit_pc
	.type		__nv_reservedSMEM_devtool_atexit_pc,@object
	.size		__nv_reservedSMEM_devtool_atexit_pc,(__nv_reservedSMEM_allocation_mask - __nv_reservedSMEM_devtool_atexit_pc)
__nv_reservedSMEM_devtool_atexit_pc:
	.zero		8
	.weak		__nv_reservedSMEM_allocation_mask
	.type		__nv_reservedSMEM_allocation_mask,@object
	.size		__nv_reservedSMEM_allocation_mask,(.L_2 - __nv_reservedSMEM_allocation_mask)
__nv_reservedSMEM_allocation_mask:
	.zero		4
.L_2:


//--------------------- .nv.constant0.gluon_mma   --------------------------
	.section	.nv.constant0.gluon_mma,"a",@progbits
	.sectionflags	@""
	.align	4
.nv.constant0.gluon_mma:
	.zero		936


//--------------------- SYMBOLS --------------------------

	.type		.nv.reservedSmem.offset0,@object
	.size		.nv.reservedSmem.offset0,0x4
	.type		.nv.reservedSmem.cap,@object
	.size		.nv.reservedSmem.cap,0x4
